// auto-generated by cutlass_sweep.gemm — config: {"arch": "sm_100", "cluster_m": 1, "cluster_n": 1, "dtype": "int8", "stages": 3, "tile_k": 32, "tile_m": 64, "tile_n": 256}
#include "cutlass/cutlass.h"
#include "cutlass/gemm/collective/collective_builder.hpp"
#include "cutlass/gemm/device/gemm_universal_adapter.h"
#include "cutlass/gemm/kernel/gemm_universal.hpp"
#include "cutlass/epilogue/collective/collective_builder.hpp"

using ElemA = int8_t;
using ElemB = int8_t;
using ElemCD = int8_t;
using Acc  = int32_t;
using TileShape    = cute::Shape<cute::_64, cute::_256, cute::_32>;
using ClusterShape = cute::Shape<cute::_1, cute::_1, cute::_1>;

using CollectiveEpilogue = typename cutlass::epilogue::collective::CollectiveBuilder<
    cutlass::arch::Sm100, cutlass::arch::OpClassTensorOp,
    TileShape, ClusterShape,
    cutlass::epilogue::collective::EpilogueTileAuto,
    Acc, Acc,
    ElemCD, cutlass::layout::RowMajor, 128 / cutlass::sizeof_bits<ElemCD>::value,
    ElemCD, cutlass::layout::RowMajor, 128 / cutlass::sizeof_bits<ElemCD>::value,
    cutlass::epilogue::collective::EpilogueScheduleAuto
  >::CollectiveOp;

using CollectiveMainloop = typename cutlass::gemm::collective::CollectiveBuilder<
    cutlass::arch::Sm100, cutlass::arch::OpClassTensorOp,
    ElemA, cutlass::layout::RowMajor, 128 / cutlass::sizeof_bits<ElemA>::value,
    ElemB, cutlass::layout::ColumnMajor, 128 / cutlass::sizeof_bits<ElemB>::value,
    Acc,
    TileShape, ClusterShape,
    cutlass::gemm::collective::StageCount<3>,
    cutlass::gemm::collective::KernelScheduleAuto
  >::CollectiveOp;

using GemmKernel = cutlass::gemm::kernel::GemmUniversal<
    cute::Shape<int,int,int,int>,
    CollectiveMainloop,
    CollectiveEpilogue
>;
using Gemm = cutlass::gemm::device::GemmUniversalAdapter<GemmKernel>;

// Force the device kernel symbol into the cubin without needing a host main.
auto* _anchor = &cutlass::device_kernel<GemmKernel>;


// ===== COMPILED SASS (sm_100a) =====

	.target	sm_100a

	.elftype	@"ET_EXEC"


//--------------------- .note.nv.tkinfo           --------------------------
	.section	.note.nv.tkinfo,"",@"SHT_NOTE"
	.sectionflags	@"SHF_NOTE_NV_TKINFO"
	.tkinfo
        /*0018*/ 	.word	0x00000002
        /*0030*/ 	.string	""
        /*0030*/ 	.string	"ptxas"
        /*0030*/ 	.string	"Cuda compilation tools, release 13.0, V13.0.88"
        /*0030*/ 	.string	"Build cuda_13.0.r13.0/compiler.36424714_0"
        /*0030*/ 	.string	"-arch sm_100a -m 64 "



//--------------------- .note.nv.cuinfo           --------------------------
	.section	.note.nv.cuinfo,"",@"SHT_NOTE"
	.sectionflags	@"SHF_NOTE_NV_CUINFO"
        /*0018*/ 	.short	0x0002
        /*001a*/ 	.short	0x0064
        /*001c*/ 	.short	0x0082
	.zero		2


//--------------------- .nv.info                  --------------------------
	.section	.nv.info,"",@"SHT_CUDA_INFO"
	.align	4


	//----- nvinfo : EIATTR_REGCOUNT
	.align		4
        /*0000*/ 	.byte	0x04, 0x2f
        /*0002*/ 	.short	(.L_20 - .L_19)
	.align		4
.L_19:
        /*0004*/ 	.word	index@(_ZN7cutlass13device_kernelINS_4gemm6kernel13GemmUniversalIN4cute5tupleIJiiiiEEENS1_10collective13CollectiveMmaINS1_35MainloopSm100TmaUmmaWarpSpecializedILi3ELi2ELi4ENS5_IJNS4_1CILi1EEESB_SB_EEEEENS5_IJNSA_ILi64EEENSA_ILi256EEENSA_ILi32EEEEEEaNS5_IJlSB_lEEEaSI_NS4_8TiledMMAINS4_8MMA_AtomIJNS4_15SM100_MMA_S8_SSIaaiLi64ELi256ELNS4_4UMMA5MajorE0ELSN_0ELNSM_8SaturateE0EEEEEENS4_6LayoutISC_NS5_IJNSA_ILi0EEESS_SS_EEEEENS5_IJNS4_10UnderscoreESV_SV_EEEEENS4_13SM90_TMA_LOADENS4_14ComposedLayoutINS4_7SwizzleILi1ELi4ELi3EEENS4_18smem_ptr_flag_bitsILi8EEENSR_INS5_IJNSA_ILi8EEESG_EEENS5_IJSG_SB_EEEEEEEvNS4_8identityESY_S18_vS19_EENS_8epilogue10collective18CollectiveEpilogueINS1B_23Sm100TmaWarpSpecializedILi4ELi2ELi32ELb0ELb0EEEJSH_NS5_IJNSR_ISE_SB_EES1G_EEEaSI_aSI_NS1B_6fusion15FusionCallbacksIS1F_NS1I_17LinearCombinationIaiaiLNS_15FloatRoundStyleE2EEESH_S1H_JEEENS4_5SM1004TMEM4LOAD26SM100_TMEM_LOAD_16dp32b32xESY_NSZ_INS10_ILi2ELi4ELi3EEES13_NSR_INS5_IJS14_SE_EEENS5_IJSE_SB_EEEEEEENS4_39AutoVectorizingCopyWithAssumedAlignmentILi128EEENS4_14SM90_TMA_STOREES1W_S1Y_S1Y_EEEvvEEEEvNT_6ParamsE)
        /*0008*/ 	.word	0x0000007a


	//----- nvinfo : EIATTR_FRAME_SIZE
	.align		4
.L_20:
        /*000c*/ 	.byte	0x04, 0x11
        /*000e*/ 	.short	(.L_22 - .L_21)
	.align		4
.L_21:
        /*0010*/ 	.word	index@($__internal_2_$__cuda_sm10x_tcgen05_guardrail_trap_unallocated_columns_being_dealloced)
        /*0014*/ 	.word	0x00000000


	//----- nvinfo : EIATTR_FRAME_SIZE
	.align		4
.L_22:
        /*0018*/ 	.byte	0x04, 0x11
        /*001a*/ 	.short	(.L_24 - .L_23)
	.align		4
.L_23:
        /*001c*/ 	.word	index@($__internal_1_$__cuda_sm10x_tcgen05_guardrail_trap_phase_invalid_during_alloc)
        /*0020*/ 	.word	0x00000000


	//----- nvinfo : EIATTR_FRAME_SIZE
	.align		4
.L_24:
        /*0024*/ 	.byte	0x04, 0x11
        /*0026*/ 	.short	(.L_26 - .L_25)
	.align		4
.L_25:
        /*0028*/ 	.word	index@($__internal_0_$__cuda_sm10x_tcgen05_guardrail_trap_col_being_dealloced_not_returned_by_alloc)
        /*002c*/ 	.word	0x00000000


	//----- nvinfo : EIATTR_FRAME_SIZE
	.align		4
.L_26:
        /*0030*/ 	.byte	0x04, 0x11
        /*0032*/ 	.short	(.L_28 - .L_27)
	.align		4
.L_27:
        /*0034*/ 	.word	index@(_ZN7cutlass13device_kernelINS_4gemm6kernel13GemmUniversalIN4cute5tupleIJiiiiEEENS1_10collective13CollectiveMmaINS1_35MainloopSm100TmaUmmaWarpSpecializedILi3ELi2ELi4ENS5_IJNS4_1CILi1EEESB_SB_EEEEENS5_IJNSA_ILi64EEENSA_ILi256EEENSA_ILi32EEEEEEaNS5_IJlSB_lEEEaSI_NS4_8TiledMMAINS4_8MMA_AtomIJNS4_15SM100_MMA_S8_SSIaaiLi64ELi256ELNS4_4UMMA5MajorE0ELSN_0ELNSM_8SaturateE0EEEEEENS4_6LayoutISC_NS5_IJNSA_ILi0EEESS_SS_EEEEENS5_IJNS4_10UnderscoreESV_SV_EEEEENS4_13SM90_TMA_LOADENS4_14ComposedLayoutINS4_7SwizzleILi1ELi4ELi3EEENS4_18smem_ptr_flag_bitsILi8EEENSR_INS5_IJNSA_ILi8EEESG_EEENS5_IJSG_SB_EEEEEEEvNS4_8identityESY_S18_vS19_EENS_8epilogue10collective18CollectiveEpilogueINS1B_23Sm100TmaWarpSpecializedILi4ELi2ELi32ELb0ELb0EEEJSH_NS5_IJNSR_ISE_SB_EES1G_EEEaSI_aSI_NS1B_6fusion15FusionCallbacksIS1F_NS1I_17LinearCombinationIaiaiLNS_15FloatRoundStyleE2EEESH_S1H_JEEENS4_5SM1004TMEM4LOAD26SM100_TMEM_LOAD_16dp32b32xESY_NSZ_INS10_ILi2ELi4ELi3EEES13_NSR_INS5_IJS14_SE_EEENS5_IJSE_SB_EEEEEEENS4_39AutoVectorizingCopyWithAssumedAlignmentILi128EEENS4_14SM90_TMA_STOREES1W_S1Y_S1Y_EEEvvEEEEvNT_6ParamsE)
        /*0038*/ 	.word	0x00000000


	//----- nvinfo : EIATTR_MIN_STACK_SIZE
	.align		4
.L_28:
        /*003c*/ 	.byte	0x04, 0x12
        /*003e*/ 	.short	(.L_30 - .L_29)
	.align		4
.L_29:
        /*0040*/ 	.word	index@(_ZN7cutlass13device_kernelINS_4gemm6kernel13GemmUniversalIN4cute5tupleIJiiiiEEENS1_10collective13CollectiveMmaINS1_35MainloopSm100TmaUmmaWarpSpecializedILi3ELi2ELi4ENS5_IJNS4_1CILi1EEESB_SB_EEEEENS5_IJNSA_ILi64EEENSA_ILi256EEENSA_ILi32EEEEEEaNS5_IJlSB_lEEEaSI_NS4_8TiledMMAINS4_8MMA_AtomIJNS4_15SM100_MMA_S8_SSIaaiLi64ELi256ELNS4_4UMMA5MajorE0ELSN_0ELNSM_8SaturateE0EEEEEENS4_6LayoutISC_NS5_IJNSA_ILi0EEESS_SS_EEEEENS5_IJNS4_10UnderscoreESV_SV_EEEEENS4_13SM90_TMA_LOADENS4_14ComposedLayoutINS4_7SwizzleILi1ELi4ELi3EEENS4_18smem_ptr_flag_bitsILi8EEENSR_INS5_IJNSA_ILi8EEESG_EEENS5_IJSG_SB_EEEEEEEvNS4_8identityESY_S18_vS19_EENS_8epilogue10collective18CollectiveEpilogueINS1B_23Sm100TmaWarpSpecializedILi4ELi2ELi32ELb0ELb0EEEJSH_NS5_IJNSR_ISE_SB_EES1G_EEEaSI_aSI_NS1B_6fusion15FusionCallbacksIS1F_NS1I_17LinearCombinationIaiaiLNS_15FloatRoundStyleE2EEESH_S1H_JEEENS4_5SM1004TMEM4LOAD26SM100_TMEM_LOAD_16dp32b32xESY_NSZ_INS10_ILi2ELi4ELi3EEES13_NSR_INS5_IJS14_SE_EEENS5_IJSE_SB_EEEEEEENS4_39AutoVectorizingCopyWithAssumedAlignmentILi128EEENS4_14SM90_TMA_STOREES1W_S1Y_S1Y_EEEvvEEEEvNT_6ParamsE)
        /*0044*/ 	.word	0x00000000
.L_30:


//--------------------- .nv.compat                --------------------------
	.section	.nv.compat,"",@"SHT_CUDA_COMPAT_INFO"
	.align	4
        /*0000*/ 	.byte	0x02, 0x09, 0x01, 0x00, 0x02, 0x02, 0x03, 0x00, 0x02, 0x05, 0x06, 0x00, 0x03, 0x07, 0x01, 0x01
        /*0010*/ 	.byte	0x02, 0x03, 0x01, 0x00, 0x02, 0x06, 0x01, 0x00, 0x04, 0x0b, 0x08, 0x00, 0x01, 0x00, 0x00, 0x00
        /*0020*/ 	.byte	0x00, 0x00, 0x00, 0x00


//--------------------- .nv.info._ZN7cutlass13device_kernelINS_4gemm6kernel13GemmUniversalIN4cute5tupleIJiiiiEEENS1_10collective13CollectiveMmaINS1_35MainloopSm100TmaUmmaWarpSpecializedILi3ELi2ELi4ENS5_IJNS4_1CILi1EEESB_SB_EEEEENS5_IJNSA_ILi64EEENSA_ILi256EEENSA_ILi32EEEEEEaNS5_IJlSB_lEEEaSI_NS4_8TiledMMAINS4_8MMA_AtomIJNS4_15SM100_MMA_S8_SSIaaiLi64ELi256ELNS4_4UMMA5MajorE0ELSN_0ELNSM_8SaturateE0EEEEEENS4_6LayoutISC_NS5_IJNSA_ILi0EEESS_SS_EEEEENS5_IJNS4_10UnderscoreESV_SV_EEEEENS4_13SM90_TMA_LOADENS4_14ComposedLayoutINS4_7SwizzleILi1ELi4ELi3EEENS4_18smem_ptr_flag_bitsILi8EEENSR_INS5_IJNSA_ILi8EEESG_EEENS5_IJSG_SB_EEEEEEEvNS4_8identityESY_S18_vS19_EENS_8epilogue10collective18CollectiveEpilogueINS1B_23Sm100TmaWarpSpecializedILi4ELi2ELi32ELb0ELb0EEEJSH_NS5_IJNSR_ISE_SB_EES1G_EEEaSI_aSI_NS1B_6fusion15FusionCallbacksIS1F_NS1I_17LinearCombinationIaiaiLNS_15FloatRoundStyleE2EEESH_S1H_JEEENS4_5SM1004TMEM4LOAD26SM100_TMEM_LOAD_16dp32b32xESY_NSZ_INS10_ILi2ELi4ELi3EEES13_NSR_INS5_IJS14_SE_EEENS5_IJSE_SB_EEEEEEENS4_39AutoVectorizingCopyWithAssumedAlignmentILi128EEENS4_14SM90_TMA_STOREES1W_S1Y_S1Y_EEEvvEEEEvNT_6ParamsE --------------------------
	.section	.nv.info._ZN7cutlass13device_kernelINS_4gemm6kernel13GemmUniversalIN4cute5tupleIJiiiiEEENS1_10collective13CollectiveMmaINS1_35MainloopSm100TmaUmmaWarpSpecializedILi3ELi2ELi4ENS5_IJNS4_1CILi1EEESB_SB_EEEEENS5_IJNSA_ILi64EEENSA_ILi256EEENSA_ILi32EEEEEEaNS5_IJlSB_lEEEaSI_NS4_8TiledMMAINS4_8MMA_AtomIJNS4_15SM100_MMA_S8_SSIaaiLi64ELi256ELNS4_4UMMA5MajorE0ELSN_0ELNSM_8SaturateE0EEEEEENS4_6LayoutISC_NS5_IJNSA_ILi0EEESS_SS_EEEEENS5_IJNS4_10UnderscoreESV_SV_EEEEENS4_13SM90_TMA_LOADENS4_14ComposedLayoutINS4_7SwizzleILi1ELi4ELi3EEENS4_18smem_ptr_flag_bitsILi8EEENSR_INS5_IJNSA_ILi8EEESG_EEENS5_IJSG_SB_EEEEEEEvNS4_8identityESY_S18_vS19_EENS_8epilogue10collective18CollectiveEpilogueINS1B_23Sm100TmaWarpSpecializedILi4ELi2ELi32ELb0ELb0EEEJSH_NS5_IJNSR_ISE_SB_EES1G_EEEaSI_aSI_NS1B_6fusion15FusionCallbacksIS1F_NS1I_17LinearCombinationIaiaiLNS_15FloatRoundStyleE2EEESH_S1H_JEEENS4_5SM1004TMEM4LOAD26SM100_TMEM_LOAD_16dp32b32xESY_NSZ_INS10_ILi2ELi4ELi3EEES13_NSR_INS5_IJS14_SE_EEENS5_IJSE_SB_EEEEEEENS4_39AutoVectorizingCopyWithAssumedAlignmentILi128EEENS4_14SM90_TMA_STOREES1W_S1Y_S1Y_EEEvvEEEEvNT_6ParamsE,"",@"SHT_CUDA_INFO"
	.sectionflags	@""
	.align	4


	//----- nvinfo : EIATTR_CUDA_API_VERSION
	.align		4
        /*0000*/ 	.byte	0x04, 0x37
        /*0002*/ 	.short	(.L_32 - .L_31)
.L_31:
        /*0004*/ 	.word	0x00000082


	//----- nvinfo : EIATTR_KPARAM_INFO
	.align		4
.L_32:
        /*0008*/ 	.byte	0x04, 0x17
        /*000a*/ 	.short	(.L_34 - .L_33)
.L_33:
        /*000c*/ 	.word	0x00000000
        /*0010*/ 	.short	0x0000
        /*0012*/ 	.short	0x0000
        /*0014*/ 	.byte	0x00, 0xf0, 0x01, 0x20


	//----- nvinfo : EIATTR_AT_ENTRY_FRAGMENTS
	.align		4
.L_34:
        /*0018*/ 	.byte	0x04, 0x4f
        /*001a*/ 	.short	(.L_36 - .L_35)


	//   ....[0]....
.L_35:
        /*001c*/ 	.word	0x00000006


	//----- nvinfo : EIATTR_RESERVED_SMEM_USED
	.align		4
.L_36:
        /*0020*/ 	.byte	0x01, 0x41
	.zero		2


	//----- nvinfo : EIATTR_SPARSE_MMA_MASK
	.align		4
        /*0024*/ 	.byte	0x03, 0x50
        /*0026*/ 	.short	0x0000


	//----- nvinfo : EIATTR_TCGEN05_1CTA_USED
	.align		4
        /*0028*/ 	.byte	0x01, 0x51
	.zero		2


	//----- nvinfo : EIATTR_MAXREG_COUNT
	.align		4
        /*002c*/ 	.byte	0x03, 0x1b
        /*002e*/ 	.short	0x00ff


	//----- nvinfo : EIATTR_NUM_BARRIERS
	.align		4
        /*0030*/ 	.byte	0x02, 0x4c
        /*0032*/ 	.byte	0x07
	.zero		1


	//----- nvinfo : EIATTR_EXTERNS
	.align		4
        /*0034*/ 	.byte	0x04, 0x0f
        /*0036*/ 	.short	(.L_38 - .L_37)


	//   ....[0]....
	.align		4
.L_37:
        /*0038*/ 	.word	index@(__assertfail)


	//----- nvinfo : EIATTR_MERCURY_ISA_VERSION
	.align		4
.L_38:
        /*003c*/ 	.byte	0x03, 0x5f
        /*003e*/ 	.short	0x0101


	//----- nvinfo : EIATTR_INT_WARP_WIDE_INSTR_OFFSETS
	.align		4
        /*0040*/ 	.byte	0x04, 0x31
        /*0042*/ 	.short	(.L_40 - .L_39)


	//   ....[0]....
.L_39:
        /*0044*/ 	.word	0x00001dc0


	//   ....[1]....
        /*0048*/ 	.word	0x00003690


	//   ....[2]....
        /*004c*/ 	.word	0x000036b0


	//   ....[3]....
        /*0050*/ 	.word	0x000036e0


	//   ....[4]....
        /*0054*/ 	.word	0x00004020


	//   ....[5]....
        /*0058*/ 	.word	0x00004090


	//   ....[6]....
        /*005c*/ 	.word	0x00004170


	//   ....[7]....
        /*0060*/ 	.word	0x000041f0


	//   ....[8]....
        /*0064*/ 	.word	0x00004300


	//   ....[9]....
        /*0068*/ 	.word	0x00004390


	//   ....[10]....
        /*006c*/ 	.word	0x00004570


	//   ....[11]....
        /*0070*/ 	.word	0x000046d0


	//----- nvinfo : EIATTR_COOP_GROUP_MASK_REGIDS
	.align		4
.L_40:
        /*0074*/ 	.byte	0x04, 0x29
        /*0076*/ 	.short	(.L_42 - .L_41)


	//   ....[0]....
.L_41:
        /*0078*/ 	.word	0xffffffff


	//   ....[1]....
        /*007c*/ 	.word	0xffffffff


	//   ....[2]....
        /*0080*/ 	.word	0xffffffff


	//   ....[3]....
        /*0084*/ 	.word	0xffffffff


	//   ....[4]....
        /*0088*/ 	.word	0xffffffff


	//   ....[5]....
        /*008c*/ 	.word	0xffffffff


	//   ....[6]....
        /*0090*/ 	.word	0xffffffff


	//   ....[7]....
        /*0094*/ 	.word	0xffffffff


	//   ....[8]....
        /*0098*/ 	.word	0xffffffff


	//   ....[9]....
        /*009c*/ 	.word	0xffffffff


	//   ....[10]....
        /*00a0*/ 	.word	0xffffffff


	//   ....[11]....
        /*00a4*/ 	.word	0xffffffff


	//   ....[12]....
        /*00a8*/ 	.word	0xffffffff


	//----- nvinfo : EIATTR_COOP_GROUP_INSTR_OFFSETS
	.align		4
.L_42:
        /*00ac*/ 	.byte	0x04, 0x28
        /*00ae*/ 	.short	(.L_44 - .L_43)


	//   ....[0]....
.L_43:
        /*00b0*/ 	.word	0x00000090


	//   ....[1]....
        /*00b4*/ 	.word	0x000004d0


	//   ....[2]....
        /*00b8*/ 	.word	0x00000620


	//   ....[3]....
        /*00bc*/ 	.word	0x000007c0


	//   ....[4]....
        /*00c0*/ 	.word	0x000008c0


	//   ....[5]....
        /*00c4*/ 	.word	0x00000a30


	//   ....[6]....
        /*00c8*/ 	.word	0x00000bd0


	//   ....[7]....
        /*00cc*/ 	.word	0x00001ca0


	//   ....[8]....
        /*00d0*/ 	.word	0x000029f0


	//   ....[9]....
        /*00d4*/ 	.word	0x00002c00


	//   ....[10]....
        /*00d8*/ 	.word	0x00002c30


	//   ....[11]....
        /*00dc*/ 	.word	0x00003570


	//   ....[12]....
        /*00e0*/ 	.word	0x000037a0


	//----- nvinfo : EIATTR_VRC_CTA_INIT_COUNT
	.align		4
.L_44:
        /*00e4*/ 	.byte	0x02, 0x4a
        /*00e6*/ 	.byte	0x80
	.zero		1


	//----- nvinfo : EIATTR_SYSCALL_OFFSETS
	.align		4
        /*00e8*/ 	.byte	0x04, 0x46
        /*00ea*/ 	.short	(.L_46 - .L_45)


	//   ....[0]....
.L_45:
        /*00ec*/ 	.word	0x00005160


	//   ....[1]....
        /*00f0*/ 	.word	0x000052a0


	//   ....[2]....
        /*00f4*/ 	.word	0x00005aa0


	//   ....[3]....
        /*00f8*/ 	.word	0x00006850


	//   ....[4]....
        /*00fc*/ 	.word	0x00007590


	//   ....[5]....
        /*0100*/ 	.word	0x00008300


	//----- nvinfo : EIATTR_MBARRIER_INSTR_OFFSETS
	.align		4
.L_46:
        /*0104*/ 	.byte	0x04, 0x39
        /*0106*/ 	.short	(.L_48 - .L_47)


	//   ....[0]....
.L_47:
        /*0108*/ 	.word	0x000005b0
        /*010c*/ 	.word	0x000000ff
        /*0110*/ 	.word	0x00000000
        /*0114*/ 	.short	0x0100
        /*0116*/ 	.byte	0x05
	.zero		1


	//   ....[1]....
        /*0118*/ 	.word	0x000005c0
        /*011c*/ 	.word	0x000000ff
        /*0120*/ 	.word	0x00000018
        /*0124*/ 	.short	0x0100
        /*0126*/ 	.byte	0x05
	.zero		1


	//   ....[2]....
        /*0128*/ 	.word	0x000005d0
        /*012c*/ 	.word	0x000000ff
        /*0130*/ 	.word	0x00000008
        /*0134*/ 	.short	0x0100
        /*0136*/ 	.byte	0x05
	.zero		1


	//   ....[3]....
        /*0138*/ 	.word	0x000005e0
        /*013c*/ 	.word	0x000000ff
        /*0140*/ 	.word	0x00000020
        /*0144*/ 	.short	0x0100
        /*0146*/ 	.byte	0x05
	.zero		1


	//   ....[4]....
        /*0148*/ 	.word	0x000005f0
        /*014c*/ 	.word	0x000000ff
        /*0150*/ 	.word	0x00000010
        /*0154*/ 	.short	0x0100
        /*0156*/ 	.byte	0x05
	.zero		1


	//   ....[5]....
        /*0158*/ 	.word	0x00000600
        /*015c*/ 	.word	0x000000ff
        /*0160*/ 	.word	0x00000028
        /*0164*/ 	.short	0x0100
        /*0166*/ 	.byte	0x05
	.zero		1


	//   ....[6]....
        /*0168*/ 	.word	0x00000730
        /*016c*/ 	.word	0x000000ff
        /*0170*/ 	.word	0x00000030
        /*0174*/ 	.short	0x0100
        /*0176*/ 	.byte	0x07
	.zero		1


	//   ....[7]....
        /*0178*/ 	.word	0x00000740
        /*017c*/ 	.word	0x000000ff
        /*0180*/ 	.word	0x00000050
        /*0184*/ 	.short	0x0100
        /*0186*/ 	.byte	0x07
	.zero		1


	//   ....[8]....
        /*0188*/ 	.word	0x00000750
        /*018c*/ 	.word	0x000000ff
        /*0190*/ 	.word	0x00000038
        /*0194*/ 	.short	0x0100
        /*0196*/ 	.byte	0x07
	.zero		1


	//   ....[9]....
        /*0198*/ 	.word	0x00000760
        /*019c*/ 	.word	0x000000ff
        /*01a0*/ 	.word	0x00000058
        /*01a4*/ 	.short	0x0100
        /*01a6*/ 	.byte	0x07
	.zero		1


	//   ....[10]....
        /*01a8*/ 	.word	0x00000770
        /*01ac*/ 	.word	0x000000ff
        /*01b0*/ 	.word	0x00000040
        /*01b4*/ 	.short	0x0100
        /*01b6*/ 	.byte	0x07
	.zero		1


	//   ....[11]....
        /*01b8*/ 	.word	0x00000780
        /*01bc*/ 	.word	0x000000ff
        /*01c0*/ 	.word	0x00000060
        /*01c4*/ 	.short	0x0100
        /*01c6*/ 	.byte	0x07
	.zero		1


	//   ....[12]....
        /*01c8*/ 	.word	0x00000790
        /*01cc*/ 	.word	0x000000ff
        /*01d0*/ 	.word	0x00000048
        /*01d4*/ 	.short	0x0100
        /*01d6*/ 	.byte	0x07
	.zero		1


	//   ....[13]....
        /*01d8*/ 	.word	0x000007a0
        /*01dc*/ 	.word	0x000000ff
        /*01e0*/ 	.word	0x00000068
        /*01e4*/ 	.short	0x0100
        /*01e6*/ 	.byte	0x07
	.zero		1


	//   ....[14]....
        /*01e8*/ 	.word	0x00000890
        /*01ec*/ 	.word	0x000000ff
        /*01f0*/ 	.word	0x00000070
        /*01f4*/ 	.short	0x0100
        /*01f6*/ 	.byte	0x05
	.zero		1


	//   ....[15]....
        /*01f8*/ 	.word	0x000008a0
        /*01fc*/ 	.word	0x000000ff
        /*0200*/ 	.word	0x00000078
        /*0204*/ 	.short	0x0100
        /*0206*/ 	.byte	0x05
	.zero		1


	//   ....[16]....
        /*0208*/ 	.word	0x000009e0
        /*020c*/ 	.word	0x000000ff
        /*0210*/ 	.word	0x00000080
        /*0214*/ 	.short	0x0100
        /*0216*/ 	.byte	0x05
	.zero		1


	//   ....[17]....
        /*0218*/ 	.word	0x000009f0
        /*021c*/ 	.word	0x000000ff
        /*0220*/ 	.word	0x00000090
        /*0224*/ 	.short	0x0100
        /*0226*/ 	.byte	0x05
	.zero		1


	//   ....[18]....
        /*0228*/ 	.word	0x00000a00
        /*022c*/ 	.word	0x000000ff
        /*0230*/ 	.word	0x00000088
        /*0234*/ 	.short	0x0100
        /*0236*/ 	.byte	0x05
	.zero		1


	//   ....[19]....
        /*0238*/ 	.word	0x00000a10
        /*023c*/ 	.word	0x000000ff
        /*0240*/ 	.word	0x00000098
        /*0244*/ 	.short	0x0100
        /*0246*/ 	.byte	0x05
	.zero		1


	//   ....[20]....
        /*0248*/ 	.word	0x00000b40
        /*024c*/ 	.word	0x000000ff
        /*0250*/ 	.word	0x000000a0
        /*0254*/ 	.short	0x0100
        /*0256*/ 	.byte	0x07
	.zero		1


	//   ....[21]....
        /*0258*/ 	.word	0x00000b50
        /*025c*/ 	.word	0x000000ff
        /*0260*/ 	.word	0x000000c0
        /*0264*/ 	.short	0x0100
        /*0266*/ 	.byte	0x07
	.zero		1


	//   ....[22]....
        /*0268*/ 	.word	0x00000b60
        /*026c*/ 	.word	0x000000ff
        /*0270*/ 	.word	0x000000a8
        /*0274*/ 	.short	0x0100
        /*0276*/ 	.byte	0x07
	.zero		1


	//   ....[23]....
        /*0278*/ 	.word	0x00000b70
        /*027c*/ 	.word	0x000000ff
        /*0280*/ 	.word	0x000000c8
        /*0284*/ 	.short	0x0100
        /*0286*/ 	.byte	0x07
	.zero		1


	//   ....[24]....
        /*0288*/ 	.word	0x00000b80
        /*028c*/ 	.word	0x000000ff
        /*0290*/ 	.word	0x000000b0
        /*0294*/ 	.short	0x0100
        /*0296*/ 	.byte	0x07
	.zero		1


	//   ....[25]....
        /*0298*/ 	.word	0x00000b90
        /*029c*/ 	.word	0x000000ff
        /*02a0*/ 	.word	0x000000d0
        /*02a4*/ 	.short	0x0100
        /*02a6*/ 	.byte	0x07
	.zero		1


	//   ....[26]....
        /*02a8*/ 	.word	0x00000ba0
        /*02ac*/ 	.word	0x000000ff
        /*02b0*/ 	.word	0x000000b8
        /*02b4*/ 	.short	0x0100
        /*02b6*/ 	.byte	0x07
	.zero		1


	//   ....[27]....
        /*02b8*/ 	.word	0x00000bb0
        /*02bc*/ 	.word	0x000000ff
        /*02c0*/ 	.word	0x000000d8
        /*02c4*/ 	.short	0x0100
        /*02c6*/ 	.byte	0x07
	.zero		1


	//   ....[28]....
        /*02c8*/ 	.word	0x00000ca0
        /*02cc*/ 	.word	0x000000ff
        /*02d0*/ 	.word	0x000000e0
        /*02d4*/ 	.short	0x0100
        /*02d6*/ 	.byte	0x05
	.zero		1


	//   ....[29]....
        /*02d8*/ 	.word	0x00000cb0
        /*02dc*/ 	.word	0x000000ff
        /*02e0*/ 	.word	0x000000f0
        /*02e4*/ 	.short	0x0100
        /*02e6*/ 	.byte	0x05
	.zero		1


	//   ....[30]....
        /*02e8*/ 	.word	0x00000cc0
        /*02ec*/ 	.word	0x000000ff
        /*02f0*/ 	.word	0x000000e8
        /*02f4*/ 	.short	0x0100
        /*02f6*/ 	.byte	0x05
	.zero		1


	//   ....[31]....
        /*02f8*/ 	.word	0x00000cd0
        /*02fc*/ 	.word	0x000000ff
        /*0300*/ 	.word	0x000000f8
        /*0304*/ 	.short	0x0100
        /*0306*/ 	.byte	0x05
	.zero		1


	//   ....[32]....
        /*0308*/ 	.word	0x000015a0
        /*030c*/ 	.word	0x00000003
        /*0310*/ 	.word	0x000000f0
        /*0314*/ 	.short	0x010a
        /*0316*/ 	.byte	0xff
	.zero		1


	//   ....[33]....
        /*0318*/ 	.word	0x000015d0
        /*031c*/ 	.word	0x00000003
        /*0320*/ 	.word	0x000000e0
        /*0324*/ 	.short	0x0101
        /*0326*/ 	.byte	0xff
	.zero		1


	//   ....[34]....
        /*0328*/ 	.word	0x000016a0
        /*032c*/ 	.word	0x000000ff
        /*0330*/ 	.word	0x00000018
        /*0334*/ 	.short	0x010a
        /*0336*/ 	.byte	0x08
	.zero		1


	//   ....[35]....
        /*0338*/ 	.word	0x00001740
        /*033c*/ 	.word	0x000000ff
        /*0340*/ 	.word	0x00000018
        /*0344*/ 	.short	0x010a
        /*0346*/ 	.byte	0x21
	.zero		1


	//   ....[36]....
        /*0348*/ 	.word	0x00001890
        /*034c*/ 	.word	0x000000ff
        /*0350*/ 	.word	0x00000018
        /*0354*/ 	.short	0x010a
        /*0356*/ 	.byte	0x08
	.zero		1


	//   ....[37]....
        /*0358*/ 	.word	0x000019a0
        /*035c*/ 	.word	0x000000ff
        /*0360*/ 	.word	0x00000078
        /*0364*/ 	.short	0x0101
        /*0366*/ 	.byte	0x04
	.zero		1


	//   ....[38]....
        /*0368*/ 	.word	0x000019c0
        /*036c*/ 	.word	0x000000ff
        /*0370*/ 	.word	0x00000018
        /*0374*/ 	.short	0x010a
        /*0376*/ 	.byte	0x08
	.zero		1


	//   ....[39]....
        /*0378*/ 	.word	0x00001a40
        /*037c*/ 	.word	0x000000ff
        /*0380*/ 	.word	0x00000018
        /*0384*/ 	.short	0x010a
        /*0386*/ 	.byte	0x11
	.zero		1


	//   ....[40]....
        /*0388*/ 	.word	0x00001b90
        /*038c*/ 	.word	0x000000ff
        /*0390*/ 	.word	0x00000018
        /*0394*/ 	.short	0x010a
        /*0396*/ 	.byte	0x08
	.zero		1


	//   ....[41]....
        /*0398*/ 	.word	0x00001cd0
        /*039c*/ 	.word	0x00000002
        /*03a0*/ 	.word	0x00000080
        /*03a4*/ 	.short	0x010a
        /*03a6*/ 	.byte	0xff
	.zero		1


	//   ....[42]....
        /*03a8*/ 	.word	0x00001d90
        /*03ac*/ 	.word	0x00000002
        /*03b0*/ 	.word	0x00000000
        /*03b4*/ 	.short	0x0101
        /*03b6*/ 	.byte	0xff
	.zero		1


	//   ....[43]....
        /*03b8*/ 	.word	0x000022f0
        /*03bc*/ 	.word	0x000000ff
        /*03c0*/ 	.word	0x00000000
        /*03c4*/ 	.short	0x010a
        /*03c6*/ 	.byte	0x05
	.zero		1


	//   ....[44]....
        /*03c8*/ 	.word	0x00002380
        /*03cc*/ 	.word	0x000000ff
        /*03d0*/ 	.word	0x00000000
        /*03d4*/ 	.short	0x010a
        /*03d6*/ 	.byte	0x05
	.zero		1


	//   ....[45]....
        /*03d8*/ 	.word	0x00002420
        /*03dc*/ 	.word	0x00000000
        /*03e0*/ 	.word	0x00000000
        /*03e4*/ 	.short	0x010a
        /*03e6*/ 	.byte	0xff
	.zero		1


	//   ....[46]....
        /*03e8*/ 	.word	0x00002540
        /*03ec*/ 	.word	0x00000000
        /*03f0*/ 	.word	0x000000e0
        /*03f4*/ 	.short	0x010a
        /*03f6*/ 	.byte	0xff
	.zero		1


	//   ....[47]....
        /*03f8*/ 	.word	0x000025a0
        /*03fc*/ 	.word	0x00000004
        /*0400*/ 	.word	0x00000000
        /*0404*/ 	.short	0x0101
        /*0406*/ 	.byte	0xff
	.zero		1


	//   ....[48]....
        /*0408*/ 	.word	0x000025c0
        /*040c*/ 	.word	0x000000ff
        /*0410*/ 	.word	0x00000090
        /*0414*/ 	.short	0x010a
        /*0416*/ 	.byte	0x05
	.zero		1


	//   ....[49]....
        /*0418*/ 	.word	0x000026e0
        /*041c*/ 	.word	0x00000000
        /*0420*/ 	.word	0x00000080
        /*0424*/ 	.short	0x010a
        /*0426*/ 	.byte	0xff
	.zero		1


	//   ....[50]....
        /*0428*/ 	.word	0x000027f0
        /*042c*/ 	.word	0x00000000
        /*0430*/ 	.word	0x00000000
        /*0434*/ 	.short	0x0101
        /*0436*/ 	.byte	0xff
	.zero		1


	//   ....[51]....
        /*0438*/ 	.word	0x00002880
        /*043c*/ 	.word	0x000000ff
        /*0440*/ 	.word	0x00000090
        /*0444*/ 	.short	0x0106
        /*0446*/ 	.byte	0x05
	.zero		1


	//   ....[52]....
        /*0448*/ 	.word	0x000028a0
        /*044c*/ 	.word	0x000000ff
        /*0450*/ 	.word	0x00000090
        /*0454*/ 	.short	0x010a
        /*0456*/ 	.byte	0x05
	.zero		1


	//   ....[53]....
        /*0458*/ 	.word	0x00002930
        /*045c*/ 	.word	0x000000ff
        /*0460*/ 	.word	0x00000090
        /*0464*/ 	.short	0x0106
        /*0466*/ 	.byte	0x04
	.zero		1


	//   ....[54]....
        /*0468*/ 	.word	0x00002970
        /*046c*/ 	.word	0x00000000
        /*0470*/ 	.word	0x00000090
        /*0474*/ 	.short	0x010a
        /*0476*/ 	.byte	0xff
	.zero		1


	//   ....[55]....
        /*0478*/ 	.word	0x00002e50
        /*047c*/ 	.word	0x00000000
        /*0480*/ 	.word	0x00000080
        /*0484*/ 	.short	0x010a
        /*0486*/ 	.byte	0xff
	.zero		1


	//   ....[56]....
        /*0488*/ 	.word	0x00002f50
        /*048c*/ 	.word	0x00000003
        /*0490*/ 	.word	0x00000000
        /*0494*/ 	.short	0x0101
        /*0496*/ 	.byte	0xff
	.zero		1


	//   ....[57]....
        /*0498*/ 	.word	0x00002f60
        /*049c*/ 	.word	0x000000ff
        /*04a0*/ 	.word	0x00000000
        /*04a4*/ 	.short	0x010a
        /*04a6*/ 	.byte	0x04
	.zero		1


	//   ....[58]....
        /*04a8*/ 	.word	0x00002f80
        /*04ac*/ 	.word	0x000000ff
        /*04b0*/ 	.word	0x000000c0
        /*04b4*/ 	.short	0x010a
        /*04b6*/ 	.byte	0x09
	.zero		1


	//   ....[59]....
        /*04b8*/ 	.word	0x000030c0
        /*04bc*/ 	.word	0x000000ff
        /*04c0*/ 	.word	0x00000000
        /*04c4*/ 	.short	0x010a
        /*04c6*/ 	.byte	0x07
	.zero		1


	//   ....[60]....
        /*04c8*/ 	.word	0x000031f0
        /*04cc*/ 	.word	0x000000ff
        /*04d0*/ 	.word	0x00000000
        /*04d4*/ 	.short	0x010a
        /*04d6*/ 	.byte	0x04
	.zero		1


	//   ....[61]....
        /*04d8*/ 	.word	0x000033a0
        /*04dc*/ 	.word	0x000000ff
        /*04e0*/ 	.word	0x00000000
        /*04e4*/ 	.short	0x010a
        /*04e6*/ 	.byte	0x05
	.zero		1


	//   ....[62]....
        /*04e8*/ 	.word	0x00003430
        /*04ec*/ 	.word	0x000000ff
        /*04f0*/ 	.word	0x00000000
        /*04f4*/ 	.short	0x010a
        /*04f6*/ 	.byte	0x05
	.zero		1


	//   ....[63]....
        /*04f8*/ 	.word	0x000034c0
        /*04fc*/ 	.word	0x000000ff
        /*0500*/ 	.word	0x00000000
        /*0504*/ 	.short	0x010a
        /*0506*/ 	.byte	0x05
	.zero		1


	//   ....[64]....
        /*0508*/ 	.word	0x00003550
        /*050c*/ 	.word	0x000000ff
        /*0510*/ 	.word	0x00000000
        /*0514*/ 	.short	0x010a
        /*0516*/ 	.byte	0x07
	.zero		1


	//   ....[65]....
        /*0518*/ 	.word	0x000039d0
        /*051c*/ 	.word	0x00000000
        /*0520*/ 	.word	0x00000080
        /*0524*/ 	.short	0x010a
        /*0526*/ 	.byte	0xff
	.zero		1


	//   ....[66]....
        /*0528*/ 	.word	0x00003a90
        /*052c*/ 	.word	0x00000000
        /*0530*/ 	.word	0x00000000
        /*0534*/ 	.short	0x0101
        /*0536*/ 	.byte	0xff
	.zero		1


	//   ....[67]....
        /*0538*/ 	.word	0x00003db0
        /*053c*/ 	.word	0x000000ff
        /*0540*/ 	.word	0x00000078
        /*0544*/ 	.short	0x010a
        /*0546*/ 	.byte	0x07
	.zero		1


	//   ....[68]....
        /*0548*/ 	.word	0x00003fa0
        /*054c*/ 	.word	0x000000ff
        /*0550*/ 	.word	0x00000050
        /*0554*/ 	.short	0x010a
        /*0556*/ 	.byte	0x07
	.zero		1


	//   ....[69]....
        /*0558*/ 	.word	0x00004110
        /*055c*/ 	.word	0x000000ff
        /*0560*/ 	.word	0x00000030
        /*0564*/ 	.short	0x010b
        /*0566*/ 	.byte	0x07
	.zero		1


	//   ....[70]....
        /*0568*/ 	.word	0x00004120
        /*056c*/ 	.word	0x000000ff
        /*0570*/ 	.word	0x00000000
        /*0574*/ 	.short	0x0101
        /*0576*/ 	.byte	0x08
	.zero		1


	//   ....[71]....
        /*0578*/ 	.word	0x00004140
        /*057c*/ 	.word	0x000000ff
        /*0580*/ 	.word	0x00000058
        /*0584*/ 	.short	0x010a
        /*0586*/ 	.byte	0x07
	.zero		1


	//   ....[72]....
        /*0588*/ 	.word	0x000042a0
        /*058c*/ 	.word	0x000000ff
        /*0590*/ 	.word	0x00000038
        /*0594*/ 	.short	0x010b
        /*0596*/ 	.byte	0x07
	.zero		1


	//   ....[73]....
        /*0598*/ 	.word	0x000042b0
        /*059c*/ 	.word	0x000000ff
        /*05a0*/ 	.word	0x00000000
        /*05a4*/ 	.short	0x0101
        /*05a6*/ 	.byte	0x08
	.zero		1


	//   ....[74]....
        /*05a8*/ 	.word	0x000042c0
        /*05ac*/ 	.word	0x000000ff
        /*05b0*/ 	.word	0x00000060
        /*05b4*/ 	.short	0x010a
        /*05b6*/ 	.byte	0x07
	.zero		1


	//   ....[75]....
        /*05b8*/ 	.word	0x00004460
        /*05bc*/ 	.word	0x000000ff
        /*05c0*/ 	.word	0x00000040
        /*05c4*/ 	.short	0x010b
        /*05c6*/ 	.byte	0x07
	.zero		1


	//   ....[76]....
        /*05c8*/ 	.word	0x000044d0
        /*05cc*/ 	.word	0x000000ff
        /*05d0*/ 	.word	0x00000000
        /*05d4*/ 	.short	0x0101
        /*05d6*/ 	.byte	0x08
	.zero		1


	//   ....[77]....
        /*05d8*/ 	.word	0x00004500
        /*05dc*/ 	.word	0x000000ff
        /*05e0*/ 	.word	0x00000068
        /*05e4*/ 	.short	0x010a
        /*05e6*/ 	.byte	0x07
	.zero		1


	//   ....[78]....
        /*05e8*/ 	.word	0x00004710
        /*05ec*/ 	.word	0x000000ff
        /*05f0*/ 	.word	0x00000048
        /*05f4*/ 	.short	0x010b
        /*05f6*/ 	.byte	0x07
	.zero		1


	//   ....[79]....
        /*05f8*/ 	.word	0x00004730
        /*05fc*/ 	.word	0x000000ff
        /*0600*/ 	.word	0x00000000
        /*0604*/ 	.short	0x0101
        /*0606*/ 	.byte	0x0d
	.zero		1


	//   ....[80]....
        /*0608*/ 	.word	0x00004760
        /*060c*/ 	.word	0x000000ff
        /*0610*/ 	.word	0x00000050
        /*0614*/ 	.short	0x010a
        /*0616*/ 	.byte	0x07
	.zero		1


	//   ....[81]....
        /*0618*/ 	.word	0x00004780
        /*061c*/ 	.word	0x000000ff
        /*0620*/ 	.word	0x00000058
        /*0624*/ 	.short	0x010a
        /*0626*/ 	.byte	0x07
	.zero		1


	//   ....[82]....
        /*0628*/ 	.word	0x000047a0
        /*062c*/ 	.word	0x000000ff
        /*0630*/ 	.word	0x00000060
        /*0634*/ 	.short	0x010a
        /*0636*/ 	.byte	0x07
	.zero		1


	//   ....[83]....
        /*0638*/ 	.word	0x000047e0
        /*063c*/ 	.word	0x00000000
        /*0640*/ 	.word	0x00000068
        /*0644*/ 	.short	0x010a
        /*0646*/ 	.byte	0xff
	.zero		1


	//   ....[84]....
        /*0648*/ 	.word	0x00004b30
        /*064c*/ 	.word	0x00000000
        /*0650*/ 	.word	0x00000080
        /*0654*/ 	.short	0x010a
        /*0656*/ 	.byte	0xff
	.zero		1


	//   ....[85]....
        /*0658*/ 	.word	0x00004c40
        /*065c*/ 	.word	0x00000000
        /*0660*/ 	.word	0x00000000
        /*0664*/ 	.short	0x0101
        /*0666*/ 	.byte	0xff
	.zero		1


	//   ....[86]....
        /*0668*/ 	.word	0x00005690
        /*066c*/ 	.word	0x00000000
        /*0670*/ 	.word	0x00000030
        /*0674*/ 	.short	0x010a
        /*0676*/ 	.byte	0xff
	.zero		1


	//   ....[87]....
        /*0678*/ 	.word	0x00005700
        /*067c*/ 	.word	0x0000006c
        /*0680*/ 	.word	0x000000a0
        /*0684*/ 	.short	0x010a
        /*0686*/ 	.byte	0xff
	.zero		1


	//   ....[88]....
        /*0688*/ 	.word	0x000057e0
        /*068c*/ 	.word	0x00000000
        /*0690*/ 	.word	0x00000030
        /*0694*/ 	.short	0x010a
        /*0696*/ 	.byte	0xff
	.zero		1


	//   ....[89]....
        /*0698*/ 	.word	0x00005900
        /*069c*/ 	.word	0x00000000
        /*06a0*/ 	.word	0x00000000
        /*06a4*/ 	.short	0x0101
        /*06a6*/ 	.byte	0xff
	.zero		1


	//   ....[90]....
        /*06a8*/ 	.word	0x00005980
        /*06ac*/ 	.word	0x0000006c
        /*06b0*/ 	.word	0x000000a0
        /*06b4*/ 	.short	0x010a
        /*06b6*/ 	.byte	0xff
	.zero		1


	//   ....[91]....
        /*06b8*/ 	.word	0x00006500
        /*06bc*/ 	.word	0x00000037
        /*06c0*/ 	.word	0x00000030
        /*06c4*/ 	.short	0x010a
        /*06c6*/ 	.byte	0xff
	.zero		1


	//   ....[92]....
        /*06c8*/ 	.word	0x000065b0
        /*06cc*/ 	.word	0x00000037
        /*06d0*/ 	.word	0x00000030
        /*06d4*/ 	.short	0x010a
        /*06d6*/ 	.byte	0xff
	.zero		1


	//   ....[93]....
        /*06d8*/ 	.word	0x000066d0
        /*06dc*/ 	.word	0x00000000
        /*06e0*/ 	.word	0x00000000
        /*06e4*/ 	.short	0x0101
        /*06e6*/ 	.byte	0xff
	.zero		1


	//   ....[94]....
        /*06e8*/ 	.word	0x00007240
        /*06ec*/ 	.word	0x00000049
        /*06f0*/ 	.word	0x00000030
        /*06f4*/ 	.short	0x010a
        /*06f6*/ 	.byte	0xff
	.zero		1


	//   ....[95]....
        /*06f8*/ 	.word	0x000072f0
        /*06fc*/ 	.word	0x00000049
        /*0700*/ 	.word	0x00000030
        /*0704*/ 	.short	0x010a
        /*0706*/ 	.byte	0xff
	.zero		1


	//   ....[96]....
        /*0708*/ 	.word	0x00007410
        /*070c*/ 	.word	0x00000002
        /*0710*/ 	.word	0x00000000
        /*0714*/ 	.short	0x0101
        /*0716*/ 	.byte	0xff
	.zero		1


	//   ....[97]....
        /*0718*/ 	.word	0x00007fb0
        /*071c*/ 	.word	0x0000004c
        /*0720*/ 	.word	0x00000030
        /*0724*/ 	.short	0x010a
        /*0726*/ 	.byte	0xff
	.zero		1


	//   ....[98]....
        /*0728*/ 	.word	0x00008060
        /*072c*/ 	.word	0x0000004c
        /*0730*/ 	.word	0x00000030
        /*0734*/ 	.short	0x010a
        /*0736*/ 	.byte	0xff
	.zero		1


	//   ....[99]....
        /*0738*/ 	.word	0x00008180
        /*073c*/ 	.word	0x00000000
        /*0740*/ 	.word	0x00000000
        /*0744*/ 	.short	0x0101
        /*0746*/ 	.byte	0xff
	.zero		1


	//   ....[100]....
        /*0748*/ 	.word	0x00008530
        /*074c*/ 	.word	0x000000ff
        /*0750*/ 	.word	0x00000000
        /*0754*/ 	.short	0x0101
        /*0756*/ 	.byte	0x05
	.zero		1


	//   ....[101]....
        /*0758*/ 	.word	0x00008e70
        /*075c*/ 	.word	0x00000003
        /*0760*/ 	.word	0x000000f0
        /*0764*/ 	.short	0x010a
        /*0766*/ 	.byte	0xff
	.zero		1


	//   ....[102]....
        /*0768*/ 	.word	0x00008ed0
        /*076c*/ 	.word	0x00000002
        /*0770*/ 	.word	0x00000018
        /*0774*/ 	.short	0x010a
        /*0776*/ 	.byte	0xff
	.zero		1


	//   ....[103]....
        /*0778*/ 	.word	0x00008f30
        /*077c*/ 	.word	0x00000002
        /*0780*/ 	.word	0x00000018
        /*0784*/ 	.short	0x010a
        /*0786*/ 	.byte	0xff
	.zero		1


	//   ....[104]....
        /*0788*/ 	.word	0x00008f80
        /*078c*/ 	.word	0x00000002
        /*0790*/ 	.word	0x00000080
        /*0794*/ 	.short	0x010a
        /*0796*/ 	.byte	0xff
	.zero		1


	//   ....[105]....
        /*0798*/ 	.word	0x00008fe0
        /*079c*/ 	.word	0x00000000
        /*07a0*/ 	.word	0x00000000
        /*07a4*/ 	.short	0x010a
        /*07a6*/ 	.byte	0xff
	.zero		1


	//   ....[106]....
        /*07a8*/ 	.word	0x00009040
        /*07ac*/ 	.word	0x00000000
        /*07b0*/ 	.word	0x00000000
        /*07b4*/ 	.short	0x010a
        /*07b6*/ 	.byte	0xff
	.zero		1


	//   ....[107]....
        /*07b8*/ 	.word	0x00009090
        /*07bc*/ 	.word	0x00000000
        /*07c0*/ 	.word	0x000000e0
        /*07c4*/ 	.short	0x010a
        /*07c6*/ 	.byte	0xff
	.zero		1


	//   ....[108]....
        /*07c8*/ 	.word	0x000090f0
        /*07cc*/ 	.word	0x00000000
        /*07d0*/ 	.word	0x00000090
        /*07d4*/ 	.short	0x010a
        /*07d6*/ 	.byte	0xff
	.zero		1


	//   ....[109]....
        /*07d8*/ 	.word	0x00009140
        /*07dc*/ 	.word	0x00000000
        /*07e0*/ 	.word	0x00000080
        /*07e4*/ 	.short	0x010a
        /*07e6*/ 	.byte	0xff
	.zero		1


	//   ....[110]....
        /*07e8*/ 	.word	0x000091a0
        /*07ec*/ 	.word	0x00000000
        /*07f0*/ 	.word	0x00000090
        /*07f4*/ 	.short	0x010a
        /*07f6*/ 	.byte	0xff
	.zero		1


	//   ....[111]....
        /*07f8*/ 	.word	0x000091f0
        /*07fc*/ 	.word	0x00000000
        /*0800*/ 	.word	0x00000080
        /*0804*/ 	.short	0x010a
        /*0806*/ 	.byte	0xff
	.zero		1


	//   ....[112]....
        /*0808*/ 	.word	0x00009250
        /*080c*/ 	.word	0x00000003
        /*0810*/ 	.word	0x000000c0
        /*0814*/ 	.short	0x010a
        /*0816*/ 	.byte	0xff
	.zero		1


	//   ....[113]....
        /*0818*/ 	.word	0x000092b0
        /*081c*/ 	.word	0x00000000
        /*0820*/ 	.word	0x00000000
        /*0824*/ 	.short	0x010a
        /*0826*/ 	.byte	0xff
	.zero		1


	//   ....[114]....
        /*0828*/ 	.word	0x00009310
        /*082c*/ 	.word	0x00000000
        /*0830*/ 	.word	0x00000000
        /*0834*/ 	.short	0x010a
        /*0836*/ 	.byte	0xff
	.zero		1


	//   ....[115]....
        /*0838*/ 	.word	0x00009370
        /*083c*/ 	.word	0x00000000
        /*0840*/ 	.word	0x00000000
        /*0844*/ 	.short	0x010a
        /*0846*/ 	.byte	0xff
	.zero		1


	//   ....[116]....
        /*0848*/ 	.word	0x000093d0
        /*084c*/ 	.word	0x00000000
        /*0850*/ 	.word	0x00000000
        /*0854*/ 	.short	0x010a
        /*0856*/ 	.byte	0xff
	.zero		1


	//   ....[117]....
        /*0858*/ 	.word	0x00009430
        /*085c*/ 	.word	0x00000000
        /*0860*/ 	.word	0x00000000
        /*0864*/ 	.short	0x010a
        /*0866*/ 	.byte	0xff
	.zero		1


	//   ....[118]....
        /*0868*/ 	.word	0x00009480
        /*086c*/ 	.word	0x00000000
        /*0870*/ 	.word	0x00000080
        /*0874*/ 	.short	0x010a
        /*0876*/ 	.byte	0xff
	.zero		1


	//   ....[119]....
        /*0878*/ 	.word	0x000094e0
        /*087c*/ 	.word	0x00000000
        /*0880*/ 	.word	0x00000078
        /*0884*/ 	.short	0x010a
        /*0886*/ 	.byte	0xff
	.zero		1


	//   ....[120]....
        /*0888*/ 	.word	0x00009540
        /*088c*/ 	.word	0x00000003
        /*0890*/ 	.word	0x00000050
        /*0894*/ 	.short	0x010a
        /*0896*/ 	.byte	0xff
	.zero		1


	//   ....[121]....
        /*0898*/ 	.word	0x000095a0
        /*089c*/ 	.word	0x00000003
        /*08a0*/ 	.word	0x00000058
        /*08a4*/ 	.short	0x010a
        /*08a6*/ 	.byte	0xff
	.zero		1


	//   ....[122]....
        /*08a8*/ 	.word	0x00009600
        /*08ac*/ 	.word	0x00000003
        /*08b0*/ 	.word	0x00000060
        /*08b4*/ 	.short	0x010a
        /*08b6*/ 	.byte	0xff
	.zero		1


	//   ....[123]....
        /*08b8*/ 	.word	0x00009660
        /*08bc*/ 	.word	0x00000003
        /*08c0*/ 	.word	0x00000068
        /*08c4*/ 	.short	0x010a
        /*08c6*/ 	.byte	0xff
	.zero		1


	//   ....[124]....
        /*08c8*/ 	.word	0x000096c0
        /*08cc*/ 	.word	0x00000000
        /*08d0*/ 	.word	0x00000050
        /*08d4*/ 	.short	0x010a
        /*08d6*/ 	.byte	0xff
	.zero		1


	//   ....[125]....
        /*08d8*/ 	.word	0x00009720
        /*08dc*/ 	.word	0x00000000
        /*08e0*/ 	.word	0x00000058
        /*08e4*/ 	.short	0x010a
        /*08e6*/ 	.byte	0xff
	.zero		1


	//   ....[126]....
        /*08e8*/ 	.word	0x00009780
        /*08ec*/ 	.word	0x00000000
        /*08f0*/ 	.word	0x00000060
        /*08f4*/ 	.short	0x010a
        /*08f6*/ 	.byte	0xff
	.zero		1


	//   ....[127]....
        /*08f8*/ 	.word	0x000097d0
        /*08fc*/ 	.word	0x00000000
        /*0900*/ 	.word	0x00000080
        /*0904*/ 	.short	0x010a
        /*0906*/ 	.byte	0xff
	.zero		1


	//   ....[128]....
        /*0908*/ 	.word	0x00009820
        /*090c*/ 	.word	0x00000000
        /*0910*/ 	.word	0x00000030
        /*0914*/ 	.short	0x010a
        /*0916*/ 	.byte	0xff
	.zero		1


	//   ....[129]....
        /*0918*/ 	.word	0x00009870
        /*091c*/ 	.word	0x0000006c
        /*0920*/ 	.word	0x000000a0
        /*0924*/ 	.short	0x010a
        /*0926*/ 	.byte	0xff
	.zero		1


	//   ....[130]....
        /*0928*/ 	.word	0x000098c0
        /*092c*/ 	.word	0x00000037
        /*0930*/ 	.word	0x00000030
        /*0934*/ 	.short	0x010a
        /*0936*/ 	.byte	0xff
	.zero		1


	//   ....[131]....
        /*0938*/ 	.word	0x00009910
        /*093c*/ 	.word	0x00000049
        /*0940*/ 	.word	0x00000030
        /*0944*/ 	.short	0x010a
        /*0946*/ 	.byte	0xff
	.zero		1


	//   ....[132]....
        /*0948*/ 	.word	0x00009960
        /*094c*/ 	.word	0x0000004c
        /*0950*/ 	.word	0x00000030
        /*0954*/ 	.short	0x010a
        /*0956*/ 	.byte	0xff
	.zero		1


	//----- nvinfo : EIATTR_NUM_MBARRIERS
	.align		4
.L_48:
        /*0958*/ 	.byte	0x03, 0x38
        /*095a*/ 	.short	0x0020


	//----- nvinfo : EIATTR_EXIT_INSTR_OFFSETS
	.align		4
        /*095c*/ 	.byte	0x04, 0x1c
        /*095e*/ 	.short	(.L_50 - .L_49)


	//   ....[0]....
.L_49:
        /*0960*/ 	.word	0x00002450


	//   ....[1]....
        /*0964*/ 	.word	0x00002940


	//   ....[2]....
        /*0968*/ 	.word	0x000029a0


	//   ....[3]....
        /*096c*/ 	.word	0x000037b0


	//   ....[4]....
        /*0970*/ 	.word	0x00004810


	//   ....[5]....
        /*0974*/ 	.word	0x00004850


	//   ....[6]....
        /*0978*/ 	.word	0x00008e60


	//----- nvinfo : EIATTR_MAX_THREADS
	.align		4
.L_50:
        /*097c*/ 	.byte	0x04, 0x05
        /*097e*/ 	.short	(.L_52 - .L_51)
.L_51:
        /*0980*/ 	.word	0x00000100
        /*0984*/ 	.word	0x00000001
        /*0988*/ 	.word	0x00000001


	//----- nvinfo : EIATTR_CRS_STACK_SIZE
	.align		4
.L_52:
        /*098c*/ 	.byte	0x04, 0x1e
        /*098e*/ 	.short	(.L_54 - .L_53)
.L_53:
        /*0990*/ 	.word	0x00000000


	//----- nvinfo : EIATTR_CBANK_PARAM_SIZE
	.align		4
.L_54:
        /*0994*/ 	.byte	0x03, 0x19
        /*0996*/ 	.short	0x0800


	//----- nvinfo : EIATTR_PARAM_CBANK
	.align		4
        /*0998*/ 	.byte	0x04, 0x0a
        /*099a*/ 	.short	(.L_56 - .L_55)
	.align		4
.L_55:
        /*099c*/ 	.word	index@(.nv.constant0._ZN7cutlass13device_kernelINS_4gemm6kernel13GemmUniversalIN4cute5tupleIJiiiiEEENS1_10collective13CollectiveMmaINS1_35MainloopSm100TmaUmmaWarpSpecializedILi3ELi2ELi4ENS5_IJNS4_1CILi1EEESB_SB_EEEEENS5_IJNSA_ILi64EEENSA_ILi256EEENSA_ILi32EEEEEEaNS5_IJlSB_lEEEaSI_NS4_8TiledMMAINS4_8MMA_AtomIJNS4_15SM100_MMA_S8_SSIaaiLi64ELi256ELNS4_4UMMA5MajorE0ELSN_0ELNSM_8SaturateE0EEEEEENS4_6LayoutISC_NS5_IJNSA_ILi0EEESS_SS_EEEEENS5_IJNS4_10UnderscoreESV_SV_EEEEENS4_13SM90_TMA_LOADENS4_14ComposedLayoutINS4_7SwizzleILi1ELi4ELi3EEENS4_18smem_ptr_flag_bitsILi8EEENSR_INS5_IJNSA_ILi8EEESG_EEENS5_IJSG_SB_EEEEEEEvNS4_8identityESY_S18_vS19_EENS_8epilogue10collective18CollectiveEpilogueINS1B_23Sm100TmaWarpSpecializedILi4ELi2ELi32ELb0ELb0EEEJSH_NS5_IJNSR_ISE_SB_EES1G_EEEaSI_aSI_NS1B_6fusion15FusionCallbacksIS1F_NS1I_17LinearCombinationIaiaiLNS_15FloatRoundStyleE2EEESH_S1H_JEEENS4_5SM1004TMEM4LOAD26SM100_TMEM_LOAD_16dp32b32xESY_NSZ_INS10_ILi2ELi4ELi3EEES13_NSR_INS5_IJS14_SE_EEENS5_IJSE_SB_EEEEEEENS4_39AutoVectorizingCopyWithAssumedAlignmentILi128EEENS4_14SM90_TMA_STOREES1W_S1Y_S1Y_EEEvvEEEEvNT_6ParamsE)
        /*09a0*/ 	.short	0x0380
        /*09a2*/ 	.short	0x0800


	//----- nvinfo : EIATTR_SW_WAR
	.align		4
.L_56:
        /*09a4*/ 	.byte	0x04, 0x36
        /*09a6*/ 	.short	(.L_58 - .L_57)
.L_57:
        /*09a8*/ 	.word	0x00000008
.L_58:


//--------------------- .nv.callgraph             --------------------------
	.section	.nv.callgraph,"",@"SHT_CUDA_CALLGRAPH"
	.align	4
	.sectionentsize	8
	.align		4
        /*0000*/ 	.word	0x00000000
	.align		4
        /*0004*/ 	.word	0xffffffff
	.align		4
        /*0008*/ 	.word	index@(_ZN7cutlass13device_kernelINS_4gemm6kernel13GemmUniversalIN4cute5tupleIJiiiiEEENS1_10collective13CollectiveMmaINS1_35MainloopSm100TmaUmmaWarpSpecializedILi3ELi2ELi4ENS5_IJNS4_1CILi1EEESB_SB_EEEEENS5_IJNSA_ILi64EEENSA_ILi256EEENSA_ILi32EEEEEEaNS5_IJlSB_lEEEaSI_NS4_8TiledMMAINS4_8MMA_AtomIJNS4_15SM100_MMA_S8_SSIaaiLi64ELi256ELNS4_4UMMA5MajorE0ELSN_0ELNSM_8SaturateE0EEEEEENS4_6LayoutISC_NS5_IJNSA_ILi0EEESS_SS_EEEEENS5_IJNS4_10UnderscoreESV_SV_EEEEENS4_13SM90_TMA_LOADENS4_14ComposedLayoutINS4_7SwizzleILi1ELi4ELi3EEENS4_18smem_ptr_flag_bitsILi8EEENSR_INS5_IJNSA_ILi8EEESG_EEENS5_IJSG_SB_EEEEEEEvNS4_8identityESY_S18_vS19_EENS_8epilogue10collective18CollectiveEpilogueINS1B_23Sm100TmaWarpSpecializedILi4ELi2ELi32ELb0ELb0EEEJSH_NS5_IJNSR_ISE_SB_EES1G_EEEaSI_aSI_NS1B_6fusion15FusionCallbacksIS1F_NS1I_17LinearCombinationIaiaiLNS_15FloatRoundStyleE2EEESH_S1H_JEEENS4_5SM1004TMEM4LOAD26SM100_TMEM_LOAD_16dp32b32xESY_NSZ_INS10_ILi2ELi4ELi3EEES13_NSR_INS5_IJS14_SE_EEENS5_IJSE_SB_EEEEEEENS4_39AutoVectorizingCopyWithAssumedAlignmentILi128EEENS4_14SM90_TMA_STOREES1W_S1Y_S1Y_EEEvvEEEEvNT_6ParamsE)
	.align		4
        /*000c*/ 	.word	index@(__assertfail)
	.align		4
        /*0010*/ 	.word	0x00000000
	.align		4
        /*0014*/ 	.word	0xfffffffe
	.align		4
        /*0018*/ 	.word	0x00000000
	.align		4
        /*001c*/ 	.word	0xfffffffd
	.align		4
        /*0020*/ 	.word	0x00000000
	.align		4
        /*0024*/ 	.word	0xfffffffc


//--------------------- .nv.constant4             --------------------------
	.section	.nv.constant4,"a",@progbits
	.align	8
	.align		8
.nv.constant4:
        /*0000*/ 	.dword	__assertfail
	.align		8
        /*0008*/ 	.dword	__unnamed_1
	.align		8
        /*0010*/ 	.dword	__unnamed_2
	.align		8
        /*0018*/ 	.dword	__unnamed_3
	.align		8
        /*0020*/ 	.dword	_ZN39_INTERNAL_715cfe1f_4_k_cu_2a686239_94874cuda3std3__45__cpo5beginE
	.align		8
        /*0028*/ 	.dword	_ZN39_INTERNAL_715cfe1f_4_k_cu_2a686239_94874cuda3std3__45__cpo3endE
	.align		8
        /*0030*/ 	.dword	_ZN39_INTERNAL_715cfe1f_4_k_cu_2a686239_94874cuda3std3__45__cpo6cbeginE
	.align		8
        /*0038*/ 	.dword	_ZN39_INTERNAL_715cfe1f_4_k_cu_2a686239_94874cuda3std3__45__cpo4cendE
	.align		8
        /*0040*/ 	.dword	_ZN39_INTERNAL_715cfe1f_4_k_cu_2a686239_94874cuda3std3__441_GLOBAL__N__715cfe1f_4_k_cu_2a686239_94876ignoreE
	.align		8
        /*0048*/ 	.dword	_ZN39_INTERNAL_715cfe1f_4_k_cu_2a686239_94874cuda3std3__419piecewise_constructE
	.align		8
        /*0050*/ 	.dword	_ZN39_INTERNAL_715cfe1f_4_k_cu_2a686239_94874cuda3std3__48in_placeE
	.align		8
        /*0058*/ 	.dword	_ZN39_INTERNAL_715cfe1f_4_k_cu_2a686239_94874cuda3std6ranges3__45__cpo4swapE
	.align		8
        /*0060*/ 	.dword	_ZN39_INTERNAL_715cfe1f_4_k_cu_2a686239_94874cuda3std6ranges3__45__cpo9iter_moveE
	.align		8
        /*0068*/ 	.dword	_ZN39_INTERNAL_715cfe1f_4_k_cu_2a686239_94874cute7productE
	.align		8
        /*0070*/ 	.dword	_ZN39_INTERNAL_715cfe1f_4_k_cu_2a686239_94874cute1_E
	.align		8
        /*0078*/ 	.dword	$str$25
	.align		8
        /*0080*/ 	.dword	$str$26
	.align		8
        /*0088*/ 	.dword	$str$27
	.align		8
        /*0090*/ 	.dword	$str$28


//--------------------- .text._ZN7cutlass13device_kernelINS_4gemm6kernel13GemmUniversalIN4cute5tupleIJiiiiEEENS1_10collective13CollectiveMmaINS1_35MainloopSm100TmaUmmaWarpSpecializedILi3ELi2ELi4ENS5_IJNS4_1CILi1EEESB_SB_EEEEENS5_IJNSA_ILi64EEENSA_ILi256EEENSA_ILi32EEEEEEaNS5_IJlSB_lEEEaSI_NS4_8TiledMMAINS4_8MMA_AtomIJNS4_15SM100_MMA_S8_SSIaaiLi64ELi256ELNS4_4UMMA5MajorE0ELSN_0ELNSM_8SaturateE0EEEEEENS4_6LayoutISC_NS5_IJNSA_ILi0EEESS_SS_EEEEENS5_IJNS4_10UnderscoreESV_SV_EEEEENS4_13SM90_TMA_LOADENS4_14ComposedLayoutINS4_7SwizzleILi1ELi4ELi3EEENS4_18smem_ptr_flag_bitsILi8EEENSR_INS5_IJNSA_ILi8EEESG_EEENS5_IJSG_SB_EEEEEEEvNS4_8identityESY_S18_vS19_EENS_8epilogue10collective18CollectiveEpilogueINS1B_23Sm100TmaWarpSpecializedILi4ELi2ELi32ELb0ELb0EEEJSH_NS5_IJNSR_ISE_SB_EES1G_EEEaSI_aSI_NS1B_6fusion15FusionCallbacksIS1F_NS1I_17LinearCombinationIaiaiLNS_15FloatRoundStyleE2EEESH_S1H_JEEENS4_5SM1004TMEM4LOAD26SM100_TMEM_LOAD_16dp32b32xESY_NSZ_INS10_ILi2ELi4ELi3EEES13_NSR_INS5_IJS14_SE_EEENS5_IJSE_SB_EEEEEEENS4_39AutoVectorizingCopyWithAssumedAlignmentILi128EEENS4_14SM90_TMA_STOREES1W_S1Y_S1Y_EEEvvEEEEvNT_6ParamsE --------------------------
	.section	.text._ZN7cutlass13device_kernelINS_4gemm6kernel13GemmUniversalIN4cute5tupleIJiiiiEEENS1_10collective13CollectiveMmaINS1_35MainloopSm100TmaUmmaWarpSpecializedILi3ELi2ELi4ENS5_IJNS4_1CILi1EEESB_SB_EEEEENS5_IJNSA_ILi64EEENSA_ILi256EEENSA_ILi32EEEEEEaNS5_IJlSB_lEEEaSI_NS4_8TiledMMAINS4_8MMA_AtomIJNS4_15SM100_MMA_S8_SSIaaiLi64ELi256ELNS4_4UMMA5MajorE0ELSN_0ELNSM_8SaturateE0EEEEEENS4_6LayoutISC_NS5_IJNSA_ILi0EEESS_SS_EEEEENS5_IJNS4_10UnderscoreESV_SV_EEEEENS4_13SM90_TMA_LOADENS4_14ComposedLayoutINS4_7SwizzleILi1ELi4ELi3EEENS4_18smem_ptr_flag_bitsILi8EEENSR_INS5_IJNSA_ILi8EEESG_EEENS5_IJSG_SB_EEEEEEEvNS4_8identityESY_S18_vS19_EENS_8epilogue10collective18CollectiveEpilogueINS1B_23Sm100TmaWarpSpecializedILi4ELi2ELi32ELb0ELb0EEEJSH_NS5_IJNSR_ISE_SB_EES1G_EEEaSI_aSI_NS1B_6fusion15FusionCallbacksIS1F_NS1I_17LinearCombinationIaiaiLNS_15FloatRoundStyleE2EEESH_S1H_JEEENS4_5SM1004TMEM4LOAD26SM100_TMEM_LOAD_16dp32b32xESY_NSZ_INS10_ILi2ELi4ELi3EEES13_NSR_INS5_IJS14_SE_EEENS5_IJSE_SB_EEEEEEENS4_39AutoVectorizingCopyWithAssumedAlignmentILi128EEENS4_14SM90_TMA_STOREES1W_S1Y_S1Y_EEEvvEEEEvNT_6ParamsE,"ax",@progbits
	.align	128
.text._ZN7cutlass13device_kernelINS_4gemm6kernel13GemmUniversalIN4cute5tupleIJiiiiEEENS1_10collective13CollectiveMmaINS1_35MainloopSm100TmaUmmaWarpSpecializedILi3ELi2ELi4ENS5_IJNS4_1CILi1EEESB_SB_EEEEENS5_IJNSA_ILi64EEENSA_ILi256EEENSA_ILi32EEEEEEaNS5_IJlSB_lEEEaSI_NS4_8TiledMMAINS4_8MMA_AtomIJNS4_15SM100_MMA_S8_SSIaaiLi64ELi256ELNS4_4UMMA5MajorE0ELSN_0ELNSM_8SaturateE0EEEEEENS4_6LayoutISC_NS5_IJNSA_ILi0EEESS_SS_EEEEENS5_IJNS4_10UnderscoreESV_SV_EEEEENS4_13SM90_TMA_LOADENS4_14ComposedLayoutINS4_7SwizzleILi1ELi4ELi3EEENS4_18smem_ptr_flag_bitsILi8EEENSR_INS5_IJNSA_ILi8EEESG_EEENS5_IJSG_SB_EEEEEEEvNS4_8identityESY_S18_vS19_EENS_8epilogue10collective18CollectiveEpilogueINS1B_23Sm100TmaWarpSpecializedILi4ELi2ELi32ELb0ELb0EEEJSH_NS5_IJNSR_ISE_SB_EES1G_EEEaSI_aSI_NS1B_6fusion15FusionCallbacksIS1F_NS1I_17LinearCombinationIaiaiLNS_15FloatRoundStyleE2EEESH_S1H_JEEENS4_5SM1004TMEM4LOAD26SM100_TMEM_LOAD_16dp32b32xESY_NSZ_INS10_ILi2ELi4ELi3EEES13_NSR_INS5_IJS14_SE_EEENS5_IJSE_SB_EEEEEEENS4_39AutoVectorizingCopyWithAssumedAlignmentILi128EEENS4_14SM90_TMA_STOREES1W_S1Y_S1Y_EEEvvEEEEvNT_6ParamsE:
        .type           _ZN7cutlass13device_kernelINS_4gemm6kernel13GemmUniversalIN4cute5tupleIJiiiiEEENS1_10collective13CollectiveMmaINS1_35MainloopSm100TmaUmmaWarpSpecializedILi3ELi2ELi4ENS5_IJNS4_1CILi1EEESB_SB_EEEEENS5_IJNSA_ILi64EEENSA_ILi256EEENSA_ILi32EEEEEEaNS5_IJlSB_lEEEaSI_NS4_8TiledMMAINS4_8MMA_AtomIJNS4_15SM100_MMA_S8_SSIaaiLi64ELi256ELNS4_4UMMA5MajorE0ELSN_0ELNSM_8SaturateE0EEEEEENS4_6LayoutISC_NS5_IJNSA_ILi0EEESS_SS_EEEEENS5_IJNS4_10UnderscoreESV_SV_EEEEENS4_13SM90_TMA_LOADENS4_14ComposedLayoutINS4_7SwizzleILi1ELi4ELi3EEENS4_18smem_ptr_flag_bitsILi8EEENSR_INS5_IJNSA_ILi8EEESG_EEENS5_IJSG_SB_EEEEEEEvNS4_8identityESY_S18_vS19_EENS_8epilogue10collective18CollectiveEpilogueINS1B_23Sm100TmaWarpSpecializedILi4ELi2ELi32ELb0ELb0EEEJSH_NS5_IJNSR_ISE_SB_EES1G_EEEaSI_aSI_NS1B_6fusion15FusionCallbacksIS1F_NS1I_17LinearCombinationIaiaiLNS_15FloatRoundStyleE2EEESH_S1H_JEEENS4_5SM1004TMEM4LOAD26SM100_TMEM_LOAD_16dp32b32xESY_NSZ_INS10_ILi2ELi4ELi3EEES13_NSR_INS5_IJS14_SE_EEENS5_IJSE_SB_EEEEEEENS4_39AutoVectorizingCopyWithAssumedAlignmentILi128EEENS4_14SM90_TMA_STOREES1W_S1Y_S1Y_EEEvvEEEEvNT_6ParamsE,@function
        .size           _ZN7cutlass13device_kernelINS_4gemm6kernel13GemmUniversalIN4cute5tupleIJiiiiEEENS1_10collective13CollectiveMmaINS1_35MainloopSm100TmaUmmaWarpSpecializedILi3ELi2ELi4ENS5_IJNS4_1CILi1EEESB_SB_EEEEENS5_IJNSA_ILi64EEENSA_ILi256EEENSA_ILi32EEEEEEaNS5_IJlSB_lEEEaSI_NS4_8TiledMMAINS4_8MMA_AtomIJNS4_15SM100_MMA_S8_SSIaaiLi64ELi256ELNS4_4UMMA5MajorE0ELSN_0ELNSM_8SaturateE0EEEEEENS4_6LayoutISC_NS5_IJNSA_ILi0EEESS_SS_EEEEENS5_IJNS4_10UnderscoreESV_SV_EEEEENS4_13SM90_TMA_LOADENS4_14ComposedLayoutINS4_7SwizzleILi1ELi4ELi3EEENS4_18smem_ptr_flag_bitsILi8EEENSR_INS5_IJNSA_ILi8EEESG_EEENS5_IJSG_SB_EEEEEEEvNS4_8identityESY_S18_vS19_EENS_8epilogue10collective18CollectiveEpilogueINS1B_23Sm100TmaWarpSpecializedILi4ELi2ELi32ELb0ELb0EEEJSH_NS5_IJNSR_ISE_SB_EES1G_EEEaSI_aSI_NS1B_6fusion15FusionCallbacksIS1F_NS1I_17LinearCombinationIaiaiLNS_15FloatRoundStyleE2EEESH_S1H_JEEENS4_5SM1004TMEM4LOAD26SM100_TMEM_LOAD_16dp32b32xESY_NSZ_INS10_ILi2ELi4ELi3EEES13_NSR_INS5_IJS14_SE_EEENS5_IJSE_SB_EEEEEEENS4_39AutoVectorizingCopyWithAssumedAlignmentILi128EEENS4_14SM90_TMA_STOREES1W_S1Y_S1Y_EEEvvEEEEvNT_6ParamsE,(.L_x_167 - _ZN7cutlass13device_kernelINS_4gemm6kernel13GemmUniversalIN4cute5tupleIJiiiiEEENS1_10collective13CollectiveMmaINS1_35MainloopSm100TmaUmmaWarpSpecializedILi3ELi2ELi4ENS5_IJNS4_1CILi1EEESB_SB_EEEEENS5_IJNSA_ILi64EEENSA_ILi256EEENSA_ILi32EEEEEEaNS5_IJlSB_lEEEaSI_NS4_8TiledMMAINS4_8MMA_AtomIJNS4_15SM100_MMA_S8_SSIaaiLi64ELi256ELNS4_4UMMA5MajorE0ELSN_0ELNSM_8SaturateE0EEEEEENS4_6LayoutISC_NS5_IJNSA_ILi0EEESS_SS_EEEEENS5_IJNS4_10UnderscoreESV_SV_EEEEENS4_13SM90_TMA_LOADENS4_14ComposedLayoutINS4_7SwizzleILi1ELi4ELi3EEENS4_18smem_ptr_flag_bitsILi8EEENSR_INS5_IJNSA_ILi8EEESG_EEENS5_IJSG_SB_EEEEEEEvNS4_8identityESY_S18_vS19_EENS_8epilogue10collective18CollectiveEpilogueINS1B_23Sm100TmaWarpSpecializedILi4ELi2ELi32ELb0ELb0EEEJSH_NS5_IJNSR_ISE_SB_EES1G_EEEaSI_aSI_NS1B_6fusion15FusionCallbacksIS1F_NS1I_17LinearCombinationIaiaiLNS_15FloatRoundStyleE2EEESH_S1H_JEEENS4_5SM1004TMEM4LOAD26SM100_TMEM_LOAD_16dp32b32xESY_NSZ_INS10_ILi2ELi4ELi3EEES13_NSR_INS5_IJS14_SE_EEENS5_IJSE_SB_EEEEEEENS4_39AutoVectorizingCopyWithAssumedAlignmentILi128EEENS4_14SM90_TMA_STOREES1W_S1Y_S1Y_EEEvvEEEEvNT_6ParamsE)
        .other          _ZN7cutlass13device_kernelINS_4gemm6kernel13GemmUniversalIN4cute5tupleIJiiiiEEENS1_10collective13CollectiveMmaINS1_35MainloopSm100TmaUmmaWarpSpecializedILi3ELi2ELi4ENS5_IJNS4_1CILi1EEESB_SB_EEEEENS5_IJNSA_ILi64EEENSA_ILi256EEENSA_ILi32EEEEEEaNS5_IJlSB_lEEEaSI_NS4_8TiledMMAINS4_8MMA_AtomIJNS4_15SM100_MMA_S8_SSIaaiLi64ELi256ELNS4_4UMMA5MajorE0ELSN_0ELNSM_8SaturateE0EEEEEENS4_6LayoutISC_NS5_IJNSA_ILi0EEESS_SS_EEEEENS5_IJNS4_10UnderscoreESV_SV_EEEEENS4_13SM90_TMA_LOADENS4_14ComposedLayoutINS4_7SwizzleILi1ELi4ELi3EEENS4_18smem_ptr_flag_bitsILi8EEENSR_INS5_IJNSA_ILi8EEESG_EEENS5_IJSG_SB_EEEEEEEvNS4_8identityESY_S18_vS19_EENS_8epilogue10collective18CollectiveEpilogueINS1B_23Sm100TmaWarpSpecializedILi4ELi2ELi32ELb0ELb0EEEJSH_NS5_IJNSR_ISE_SB_EES1G_EEEaSI_aSI_NS1B_6fusion15FusionCallbacksIS1F_NS1I_17LinearCombinationIaiaiLNS_15FloatRoundStyleE2EEESH_S1H_JEEENS4_5SM1004TMEM4LOAD26SM100_TMEM_LOAD_16dp32b32xESY_NSZ_INS10_ILi2ELi4ELi3EEES13_NSR_INS5_IJS14_SE_EEENS5_IJSE_SB_EEEEEEENS4_39AutoVectorizingCopyWithAssumedAlignmentILi128EEENS4_14SM90_TMA_STOREES1W_S1Y_S1Y_EEEvvEEEEvNT_6ParamsE,@"STO_CUDA_ENTRY STV_DEFAULT"
_ZN7cutlass13device_kernelINS_4gemm6kernel13GemmUniversalIN4cute5tupleIJiiiiEEENS1_10collective13CollectiveMmaINS1_35MainloopSm100TmaUmmaWarpSpecializedILi3ELi2ELi4ENS5_IJNS4_1CILi1EEESB_SB_EEEEENS5_IJNSA_ILi64EEENSA_ILi256EEENSA_ILi32EEEEEEaNS5_IJlSB_lEEEaSI_NS4_8TiledMMAINS4_8MMA_AtomIJNS4_15SM100_MMA_S8_SSIaaiLi64ELi256ELNS4_4UMMA5MajorE0ELSN_0ELNSM_8SaturateE0EEEEEENS4_6LayoutISC_NS5_IJNSA_ILi0EEESS_SS_EEEEENS5_IJNS4_10UnderscoreESV_SV_EEEEENS4_13SM90_TMA_LOADENS4_14ComposedLayoutINS4_7SwizzleILi1ELi4ELi3EEENS4_18smem_ptr_flag_bitsILi8EEENSR_INS5_IJNSA_ILi8EEESG_EEENS5_IJSG_SB_EEEEEEEvNS4_8identityESY_S18_vS19_EENS_8epilogue10collective18CollectiveEpilogueINS1B_23Sm100TmaWarpSpecializedILi4ELi2ELi32ELb0ELb0EEEJSH_NS5_IJNSR_ISE_SB_EES1G_EEEaSI_aSI_NS1B_6fusion15FusionCallbacksIS1F_NS1I_17LinearCombinationIaiaiLNS_15FloatRoundStyleE2EEESH_S1H_JEEENS4_5SM1004TMEM4LOAD26SM100_TMEM_LOAD_16dp32b32xESY_NSZ_INS10_ILi2ELi4ELi3EEES13_NSR_INS5_IJS14_SE_EEENS5_IJSE_SB_EEEEEEENS4_39AutoVectorizingCopyWithAssumedAlignmentILi128EEENS4_14SM90_TMA_STOREES1W_S1Y_S1Y_EEEvvEEEEvNT_6ParamsE:
[----:B------:R-:W1:Y:S01]  /*0000*/  LDC R1, c[0x0][0x37c] ;  /* 0x0000df00ff017b82 */ /* 0x000e620000000800 */
[----:B------:R-:W2:Y:S01]  /*0010*/  S2R R103, SR_TID.X ;  /* 0x0000000000677919 */ /* 0x000ea20000002100 */
[----:B------:R-:W3:Y:S01]  /*0020*/  LDCU.64 UR4, c[0x0][0x890] ;  /* 0x00011200ff0477ac */ /* 0x000ee20008000a00 */
[----:B------:R-:W-:Y:S02]  /*0030*/  PRMT R91, RZ, 0x7610, R91 ;  /* 0x00007610ff5b7816 */ /* 0x000fe4000000005b */
[----:B------:R-:W-:Y:S01]  /*0040*/  ELECT P5, URZ, PT ;  /* 0x0000000000ff782f */ /* 0x000fe200038a0000 */
[----:B------:R-:W4:Y:S01]  /*0050*/  LDCU.64 UR46, c[0x0][0x358] ;  /* 0x00006b00ff2e77ac */ /* 0x000f220008000a00 */
[----:B---3--:R-:W-:-:S04]  /*0060*/  UISETP.NE.U32.AND UP0, UPT, UR4, URZ, UPT ;  /* 0x000000ff0400728c */ /* 0x008fc8000bf05070 */
[----:B------:R-:W-:Y:S01]  /*0070*/  UISETP.NE.AND.EX UP0, UPT, UR5, URZ, UPT, UP0 ;  /* 0x000000ff0500728c */ /* 0x000fe2000bf05300 */
[----:B--2---:R-:W-:-:S05]  /*0080*/  SHF.R.U32.HI R96, RZ, 0x5, R103 ;  /* 0x00000005ff607819 */ /* 0x004fca0000011667 */
[----:B------:R-:W2:Y:S02]  /*0090*/  SHFL.IDX PT, R0, R96, RZ, 0x1f ;  /* 0x00001fff60007589 */ /* 0x000ea400000e0000 */
[----:B--2---:R-:W-:Y:S01]  /*00a0*/  R2UR UR8, R0 ;  /* 0x00000000000872ca */ /* 0x004fe200000e0000 */
[----:B-1--4-:R-:W-:-:S14]  /*00b0*/  BRA.U UP0, `(.L_x_0) ;  /* 0x00000001002c7547 */ /* 0x012fdc000b800000 */
[----:B------:R-:W1:Y:S02]  /*00c0*/  LDCU.64 UR6, c[0x0][0x888] ;  /* 0x00011100ff0677ac */ /* 0x000e640008000a00 */
[----:B-1----:R-:W-:-:S04]  /*00d0*/  UISETP.NE.U32.AND UP0, UPT, UR6, URZ, UPT ;  /* 0x000000ff0600728c */ /* 0x002fc8000bf05070 */
[----:B------:R-:W-:-:S09]  /*00e0*/  UISETP.NE.AND.EX UP0, UPT, UR7, URZ, UPT, UP0 ;  /* 0x000000ff0700728c */ /* 0x000fd2000bf05300 */
[----:B------:R-:W-:Y:S05]  /*00f0*/  BRA.U !UP0, `(.L_x_1) ;  /* 0x0000000108107547 */ /* 0x000fea000b800000 */
[----:B------:R-:W1:Y:S02]  /*0100*/  LDC.64 R50, c[0x0][0x888] ;  /* 0x00022200ff327b82 */ /* 0x000e640000000a00 */
[----:B-1----:R1:W5:Y:S01]  /*0110*/  LDG.E R50, desc[UR46][R50.64] ;  /* 0x0000002e32327981 */ /* 0x002362000c1e1900 */
[----:B------:R-:W-:Y:S01]  /*0120*/  HFMA2 R91, -RZ, RZ, 0, 5.9604644775390625e-08 ;  /* 0x00000001ff5b7431 */ /* 0x000fe200000001ff */
[----:B------:R-:W-:Y:S05]  /*0130*/  BRA `(.L_x_0) ;  /* 0x00000000000c7947 */ /* 0x000fea0003800000 */
.L_x_1:
[----:B------:R-:W1:Y:S01]  /*0140*/  LDCU UR6, c[0x0][0x880] ;  /* 0x00011000ff0677ac */ /* 0x000e620008000800 */
[----:B------:R-:W-:Y:S01]  /*0150*/  HFMA2 R91, -RZ, RZ, 0, 5.9604644775390625e-08 ;  /* 0x00000001ff5b7431 */ /* 0x000fe200000001ff */
[----:B-1----:R-:W-:-:S07]  /*0160*/  MOV R50, UR6 ;  /* 0x0000000600327c02 */ /* 0x002fce0008000f00 */
.L_x_0:
[----:B------:R-:W2:Y:S02]  /*0170*/  LDCU.64 UR6, c[0x0][0x8b0] ;  /* 0x00011600ff0677ac */ /* 0x000ea40008000a00 */
[----:B--2---:R-:W-:-:S04]  /*0180*/  UISETP.NE.U32.AND UP0, UPT, UR6, URZ, UPT ;  /* 0x000000ff0600728c */ /* 0x004fc8000bf05070 */
[----:B------:R-:W-:-:S09]  /*0190*/  UISETP.NE.AND.EX UP0, UPT, UR7, URZ, UPT, UP0 ;  /* 0x000000ff0700728c */ /* 0x000fd2000bf05300 */
[----:B------:R-:W-:Y:S05]  /*01a0*/  BRA.U UP0, `(.L_x_2) ;  /* 0x0000000100247547 */ /* 0x000fea000b800000 */
[----:B------:R-:W2:Y:S02]  /*01b0*/  LDCU.64 UR6, c[0x0][0x8a8] ;  /* 0x00011500ff0677ac */ /* 0x000ea40008000a00 */
[----:B--2---:R-:W-:-:S04]  /*01c0*/  UISETP.NE.U32.AND UP0, UPT, UR6, URZ, UPT ;  /* 0x000000ff0600728c */ /* 0x004fc8000bf05070 */
[----:B------:R-:W-:-:S09]  /*01d0*/  UISETP.NE.AND.EX UP0, UPT, UR7, URZ, UPT, UP0 ;  /* 0x000000ff0700728c */ /* 0x000fd2000bf05300 */
[----:B------:R-:W-:Y:S05]  /*01e0*/  BRA.U !UP0, `(.L_x_3) ;  /* 0x00000001080c7547 */ /* 0x000fea000b800000 */
[----:B------:R-:W2:Y:S02]  /*01f0*/  LDC.64 R2, c[0x0][0x8a8] ;  /* 0x00022a00ff027b82 */ /* 0x000ea40000000a00 */
[----:B--2---:R2:W5:Y:S01]  /*0200*/  LDG.E R47, desc[UR46][R2.64] ;  /* 0x0000002e022f7981 */ /* 0x004562000c1e1900 */
[----:B------:R-:W-:Y:S05]  /*0210*/  BRA `(.L_x_2) ;  /* 0x0000000000087947 */ /* 0x000fea0003800000 */
.L_x_3:
[----:B------:R-:W2:Y:S02]  /*0220*/  LDCU UR6, c[0x0][0x8a0] ;  /* 0x00011400ff0677ac */ /* 0x000ea40008000800 */
[----:B--2---:R-:W-:Y:S02]  /*0230*/  MOV R47, UR6 ;  /* 0x00000006002f7c02 */ /* 0x004fe40008000f00 */
.L_x_2:
[----:B------:R-:W-:Y:S01]  /*0240*/  IMAD.U32 R0, RZ, RZ, UR8 ;  /* 0x00000008ff007e24 */ /* 0x000fe2000f8e00ff */
[----:B------:R-:W-:Y:S04]  /*0250*/  BSSY.RECONVERGENT B0, `(.L_x_4) ;  /* 0x000000c000007945 */ /* 0x000fe80003800200 */
[C---:B------:R-:W-:Y:S02]  /*0260*/  ISETP.NE.OR P1, PT, R0.reuse, 0x1, !P5 ;  /* 0x000000010000780c */ /* 0x040fe40006f25670 */
[----:B------:R-:W-:-:S11]  /*0270*/  ISETP.NE.OR P0, PT, R0, 0x3, !P5 ;  /* 0x000000030000780c */ /* 0x000fd60006f05670 */
[----:B------:R-:W-:Y:S05]  /*0280*/  @P1 BRA `(.L_x_5) ;  /* 0x0000000000201947 */ /* 0x000fea0003800000 */
[----:B------:R-:W3:Y:S02]  /*0290*/  LDCU.64 UR6, c[0x0][0x348] ;  /* 0x00006900ff0677ac */ /* 0x000ee40008000a00 */
[----:B---3--:R-:W-:Y:S02]  /*02a0*/  UIADD3 UR10, UP1, UPT, UR6, 0x80, URZ ;  /* 0x00000080060a7890 */ /* 0x008fe4000ff3e0ff */
[----:B------:R-:W-:Y:S02]  /*02b0*/  UIADD3 UR6, UP0, UPT, UR6, 0x180, URZ ;  /* 0x0000018006067890 */ /* 0x000fe4000ff1e0ff */
[----:B------:R-:W-:Y:S02]  /*02c0*/  UIADD3.X UR11, UPT, UPT, URZ, UR7, URZ, UP1, !UPT ;  /* 0x00000007ff0b7290 */ /* 0x000fe40008ffe4ff */
[----:B------:R-:W-:-:S07]  /*02d0*/  UIADD3.X UR7, UPT, UPT, URZ, UR7, URZ, UP0, !UPT ;  /* 0x00000007ff077290 */ /* 0x000fce00087fe4ff */
[----:B------:R3:W-:Y:S02]  /*02e0*/  UTMACCTL.PF [UR10] ;  /* 0x000000000a0079b9 */ /* 0x0007e40008040000 */
[----:B------:R3:W-:Y:S02]  /*02f0*/  UTMACCTL.PF [UR6] ;  /* 0x00000000060079b9 */ /* 0x0007e40008040000 */
[----:B---3--:R-:W-:Y:S01]  /*0300*/  NOP ;  /* 0x0000000000007918 */ /* 0x008fe20000000000 */
.L_x_5:
[----:B------:R-:W-:Y:S05]  /*0310*/  BSYNC.RECONVERGENT B0 ;  /* 0x0000000000007941 */ /* 0x000fea0003800200 */
.L_x_4:
[----:B------:R-:W-:Y:S04]  /*0320*/  BSSY.RECONVERGENT B0, `(.L_x_6) ;  /* 0x000000a000007945 */ /* 0x000fe80003800200 */
        /* <DEDUP_REMOVED lines=9> */
.L_x_7:
[----:B------:R-:W-:Y:S05]  /*03c0*/  BSYNC.RECONVERGENT B0 ;  /* 0x0000000000007941 */ /* 0x000fea0003800200 */
.L_x_6:
[----:B------:R-:W3:Y:S01]  /*03d0*/  LDCU.64 UR6, c[0x0][0x888] ;  /* 0x00011100ff0677ac */ /* 0x000ee20008000a00 */
[----:B------:R-:W-:Y:S02]  /*03e0*/  UISETP.EQ.U32.AND UP1, UPT, UR4, URZ, UPT ;  /* 0x000000ff0400728c */ /* 0x000fe4000bf22070 */
[----:B------:R-:W-:Y:S02]  /*03f0*/  UPLOP3.LUT UP2, UPT, UPT, UPT, UPT, 0x80, 0x8 ;  /* 0x000000000008789c */ /* 0x000fe40003f4f070 */
[----:B---3--:R-:W-:-:S04]  /*0400*/  UISETP.NE.U32.AND UP0, UPT, UR6, URZ, UPT ;  /* 0x000000ff0600728c */ /* 0x008fc8000bf05070 */
[----:B------:R-:W-:-:S04]  /*0410*/  UISETP.NE.AND.EX UP0, UPT, UR7, URZ, UPT, UP0 ;  /* 0x000000ff0700728c */ /* 0x000fc8000bf05300 */
[----:B------:R-:W-:-:S04]  /*0420*/  UISETP.EQ.OR.EX UP3, UPT, UR5, URZ, !UP0, UP1 ;  /* 0x000000ff0500728c */ /* 0x000fc8000c762710 */
[----:B------:R-:W-:-:S05]  /*0430*/  UP2UR UR50, UPR, URZ, 0x8 ;  /* 0x00000008ff327883 */ /* 0x000fca0008000000 */
[----:B------:R-:W-:Y:S07]  /*0440*/  BRA.U !UP3, `(.L_x_8) ;  /* 0x000000010b207547 */ /* 0x000fee000b800000 */
[----:B-----5:R-:W-:Y:S01]  /*0450*/  R2UR UR6, R50 ;  /* 0x00000000320672ca */ /* 0x020fe200000e0000 */
[----:B------:R-:W-:Y:S02]  /*0460*/  UISETP.NE.U32.AND UP2, UPT, UR4, URZ, UPT ;  /* 0x000000ff0400728c */ /* 0x000fe4000bf45070 */
[----:B------:R-:W-:Y:S02]  /*0470*/  USEL UR4, URZ, 0xffffffff, UP0 ;  /* 0xffffffffff047887 */ /* 0x000fe40008000000 */
[----:B------:R-:W-:-:S08]  /*0480*/  UISETP.NE.AND.EX UP2, UPT, UR5, URZ, UPT, UP2 ;  /* 0x000000ff0500728c */ /* 0x000fd0000bf45320 */
[----:B------:R-:W-:-:S04]  /*0490*/  UISETP.NE.AND UP1, UPT, UR6, URZ, UPT ;  /* 0x000000ff0600728c */ /* 0x000fc8000bf25270 */
[----:B------:R-:W-:-:S04]  /*04a0*/  @!UP2 USEL UR4, URZ, 0xffffffff, UP1 ;  /* 0xffffffffff04a887 */ /* 0x000fc80008800000 */
[----:B------:R-:W-:-:S04]  /*04b0*/  ULOP3.LUT UR4, UR4, 0x1, URZ, 0xc0, !UPT ;  /* 0x0000000104047892 */ /* 0x000fc8000f8ec0ff */
[----:B------:R-:W-:-:S11]  /*04c0*/  UISETP.NE.U32.AND UP2, UPT, UR4, 0x1, UPT ;  /* 0x000000010400788c */ /* 0x000fd6000bf45070 */
.L_x_8:
[----:B--2---:R-:W2:Y:S01]  /*04d0*/  SHFL.IDX PT, R2, R96, RZ, 0x1f ;  /* 0x00001fff60027589 */ /* 0x004ea200000e0000 */
[----:B------:R-:W-:-:S04]  /*04e0*/  UISETP.NE.AND UP1, UPT, UR8, 0x2, UPT ;  /* 0x000000020800788c */ /* 0x000fc8000bf25270 */
[----:B------:R-:W-:Y:S01]  /*04f0*/  USEL UR6, URZ, 0x1, UP1 ;  /* 0x00000001ff067887 */ /* 0x000fe20008800000 */
[----:B--2---:R-:W-:-:S13]  /*0500*/  ISETP.NE.AND P0, PT, R2, RZ, PT ;  /* 0x000000ff0200720c */ /* 0x004fda0003f05270 */
[----:B------:R-:W-:Y:S05]  /*0510*/  @P0 BRA `(.L_x_9) ;  /* 0x0000000000400947 */ /* 0x000fea0003800000 */
[----:B------:R-:W2:Y:S01]  /*0520*/  S2UR UR5, SR_CgaCtaId ;  /* 0x00000000000579c3 */ /* 0x000ea20000008800 */
[----:B------:R-:W-:Y:S01]  /*0530*/  UMOV UR7, 0x400 ;  /* 0x0000040000077882 */ /* 0x000fe20000000000 */
[----:B------:R-:W-:Y:S01]  /*0540*/  UMOV UR4, 0x1 ;  /* 0x0000000100047882 */ /* 0x000fe20000000000 */
[----:B------:R-:W-:Y:S01]  /*0550*/  ELECT P0, URZ, PT ;  /* 0x0000000000ff782f */ /* 0x000fe20003800000 */
[----:B------:R-:W-:-:S04]  /*0560*/  UIADD3 UR10, UPT, UPT, -UR4, 0x100000, URZ ;  /* 0x00100000040a7890 */ /* 0x000fc8000fffe1ff */
[----:B------:R-:W-:Y:S02]  /*0570*/  USHF.L.U32 UR11, UR10, 0xb, URZ ;  /* 0x0000000b0a0b7899 */ /* 0x000fe400080006ff */
[----:B------:R-:W-:Y:S02]  /*0580*/  USHF.L.U32 UR10, UR10, 0x1, URZ ;  /* 0x000000010a0a7899 */ /* 0x000fe400080006ff */
[----:B--2---:R-:W-:Y:S01]  /*0590*/  ULEA UR5, UR5, UR7, 0x18 ;  /* 0x0000000705057291 */ /* 0x004fe2000f8ec0ff */
[----:B------:R-:W2:Y:S11]  /*05a0*/  FENCE.VIEW.ASYNC.S ;  /* 0x00000000000073c6 */ /* 0x000eb60000000000 */
[----:B--2---:R2:W3:Y:S01]  /*05b0*/  SYNCS.EXCH.64 URZ, [UR5], UR10 ;  /* 0x0000000a05ff75b2 */ /* 0x0044e20008000100 */
[----:B------:R2:W4:Y:S01]  /*05c0*/  SYNCS.EXCH.64 URZ, [UR5+0x18], UR10 ;  /* 0x0000180a05ff75b2 */ /* 0x0005220008000100 */
[----:B------:R2:W1:Y:S01]  /*05d0*/  SYNCS.EXCH.64 URZ, [UR5+0x8], UR10 ;  /* 0x0000080a05ff75b2 */ /* 0x0004620008000100 */
[----:B------:R2:W1:Y:S01]  /*05e0*/  SYNCS.EXCH.64 URZ, [UR5+0x20], UR10 ;  /* 0x0000200a05ff75b2 */ /* 0x0004620008000100 */
[----:B------:R2:W1:Y:S01]  /*05f0*/  SYNCS.EXCH.64 URZ, [UR5+0x10], UR10 ;  /* 0x0000100a05ff75b2 */ /* 0x0004620008000100 */
[----:B------:R2:W1:Y:S01]  /*0600*/  SYNCS.EXCH.64 URZ, [UR5+0x28], UR10 ;  /* 0x0000280a05ff75b2 */ /* 0x0004620008000100 */
[----:B------:R-:W-:Y:S01]  /*0610*/  NOP ;  /* 0x0000000000007918 */ /* 0x000fe20000000000 */
.L_x_9:
[----:B------:R-:W2:Y:S01]  /*0620*/  SHFL.IDX PT, R2, R96, RZ, 0x1f ;  /* 0x00001fff60027589 */ /* 0x000ea200000e0000 */
[----:B------:R-:W-:Y:S01]  /*0630*/  NOP ;  /* 0x0000000000007918 */ /* 0x000fe20000000000 */
[----:B--2---:R-:W-:-:S13]  /*0640*/  ISETP.NE.AND P0, PT, R2, 0x1, PT ;  /* 0x000000010200780c */ /* 0x004fda0003f05270 */
[----:B------:R-:W-:Y:S05]  /*0650*/  @P0 BRA `(.L_x_10) ;  /* 0x0000000000580947 */ /* 0x000fea0003800000 */
[----:B------:R-:W2:Y:S01]  /*0660*/  S2UR UR7, SR_CgaCtaId ;  /* 0x00000000000779c3 */ /* 0x000ea20000008800 */
[----:B------:R-:W-:Y:S01]  /*0670*/  UMOV UR9, 0x400 ;  /* 0x0000040000097882 */ /* 0x000fe20000000000 */
[----:B------:R-:W-:Y:S01]  /*0680*/  UMOV UR5, 0x20 ;  /* 0x0000002000057882 */ /* 0x000fe20000000000 */
[----:B------:R-:W-:Y:S01]  /*0690*/  UMOV UR4, 0x80 ;  /* 0x0000008000047882 */ /* 0x000fe20000000000 */
[----:B------:R-:W-:-:S04]  /*06a0*/  UIADD3 UR10, UPT, UPT, -UR5, 0x100000, URZ ;  /* 0x00100000050a7890 */ /* 0x000fc8000fffe1ff */
[----:B------:R-:W-:Y:S02]  /*06b0*/  USHF.L.U32 UR11, UR10, 0xb, URZ ;  /* 0x0000000b0a0b7899 */ /* 0x000fe400080006ff */
[----:B------:R-:W-:Y:S02]  /*06c0*/  USHF.L.U32 UR10, UR10, 0x1, URZ ;  /* 0x000000010a0a7899 */ /* 0x000fe400080006ff */
[----:B------:R-:W-:-:S04]  /*06d0*/  UIADD3 UR4, UPT, UPT, -UR4, 0x100000, URZ ;  /* 0x0010000004047890 */ /* 0x000fc8000fffe1ff */
[----:B------:R-:W-:Y:S02]  /*06e0*/  USHF.L.U32 UR5, UR4, 0xb, URZ ;  /* 0x0000000b04057899 */ /* 0x000fe400080006ff */
[----:B------:R-:W-:Y:S01]  /*06f0*/  USHF.L.U32 UR4, UR4, 0x1, URZ ;  /* 0x0000000104047899 */ /* 0x000fe200080006ff */
[----:B------:R-:W-:Y:S01]  /*0700*/  ELECT P0, URZ, PT ;  /* 0x0000000000ff782f */ /* 0x000fe20003800000 */
[----:B--2---:R-:W-:Y:S01]  /*0710*/  ULEA UR7, UR7, UR9, 0x18 ;  /* 0x0000000907077291 */ /* 0x004fe2000f8ec0ff */
[----:B------:R-:W2:Y:S11]  /*0720*/  FENCE.VIEW.ASYNC.S ;  /* 0x00000000000073c6 */ /* 0x000eb60000000000 */
[----:B--2---:R2:W1:Y:S01]  /*0730*/  SYNCS.EXCH.64 URZ, [UR7+0x30], UR10 ;  /* 0x0000300a07ff75b2 */ /* 0x0044620008000100 */
[----:B------:R2:W1:Y:S01]  /*0740*/  SYNCS.EXCH.64 URZ, [UR7+0x50], UR4 ;  /* 0x0000500407ff75b2 */ /* 0x0004620008000100 */
[----:B------:R2:W1:Y:S01]  /*0750*/  SYNCS.EXCH.64 URZ, [UR7+0x38], UR10 ;  /* 0x0000380a07ff75b2 */ /* 0x0004620008000100 */
[----:B------:R2:W1:Y:S01]  /*0760*/  SYNCS.EXCH.64 URZ, [UR7+0x58], UR4 ;  /* 0x0000580407ff75b2 */ /* 0x0004620008000100 */
[----:B------:R2:W1:Y:S01]  /*0770*/  SYNCS.EXCH.64 URZ, [UR7+0x40], UR10 ;  /* 0x0000400a07ff75b2 */ /* 0x0004620008000100 */
[----:B------:R2:W1:Y:S01]  /*0780*/  SYNCS.EXCH.64 URZ, [UR7+0x60], UR4 ;  /* 0x0000600407ff75b2 */ /* 0x0004620008000100 */
[----:B------:R2:W1:Y:S01]  /*0790*/  SYNCS.EXCH.64 URZ, [UR7+0x48], UR10 ;  /* 0x0000480a07ff75b2 */ /* 0x0004620008000100 */
[----:B------:R2:W1:Y:S01]  /*07a0*/  SYNCS.EXCH.64 URZ, [UR7+0x68], UR4 ;  /* 0x0000680407ff75b2 */ /* 0x0004620008000100 */
[----:B------:R-:W-:Y:S01]  /*07b0*/  NOP ;  /* 0x0000000000007918 */ /* 0x000fe20000000000 */
.L_x_10:
[----:B------:R-:W3:Y:S01]  /*07c0*/  SHFL.IDX PT, R2, R96, RZ, 0x1f ;  /* 0x00001fff60027589 */ /* 0x000ee200000e0000 */
[----:B------:R-:W-:Y:S01]  /*07d0*/  NOP ;  /* 0x0000000000007918 */ /* 0x000fe20000000000 */
[----:B---3--:R-:W-:-:S13]  /*07e0*/  ISETP.NE.AND P0, PT, R2, 0x3, PT ;  /* 0x000000030200780c */ /* 0x008fda0003f05270 */
[----:B------:R-:W-:Y:S05]  /*07f0*/  @P0 BRA `(.L_x_11) ;  /* 0x0000000000300947 */ /* 0x000fea0003800000 */
[----:B--2---:R-:W2:Y:S01]  /*0800*/  S2UR UR5, SR_CgaCtaId ;  /* 0x00000000000579c3 */ /* 0x004ea20000008800 */
        /* <DEDUP_REMOVED lines=8> */
[----:B--2---:R3:W2:Y:S01]  /*0890*/  SYNCS.EXCH.64 URZ, [UR5+0x70], UR10 ;  /* 0x0000700a05ff75b2 */ /* 0x0046a20008000100 */
[----:B------:R3:W1:Y:S02]  /*08a0*/  SYNCS.EXCH.64 URZ, [UR5+0x78], UR10 ;  /* 0x0000780a05ff75b2 */ /* 0x0006640008000100 */
[----:B---3--:R-:W-:Y:S01]  /*08b0*/  NOP ;  /* 0x0000000000007918 */ /* 0x008fe20000000000 */
.L_x_11:
[----:B------:R-:W3:Y:S01]  /*08c0*/  SHFL.IDX PT, R2, R96, RZ, 0x1f ;  /* 0x00001fff60027589 */ /* 0x000ee200000e0000 */
[----:B------:R-:W-:Y:S01]  /*08d0*/  NOP ;  /* 0x0000000000007918 */ /* 0x000fe20000000000 */
[----:B---3--:R-:W-:-:S13]  /*08e0*/  ISETP.NE.AND P0, PT, R2, 0x4, PT ;  /* 0x000000040200780c */ /* 0x008fda0003f05270 */
[----:B------:R-:W-:Y:S05]  /*08f0*/  @P0 BRA `(.L_x_12) ;  /* 0x00000000004c0947 */ /* 0x000fea0003800000 */
[----:B--2---:R-:W2:Y:S01]  /*0900*/  S2UR UR5, SR_CgaCtaId ;  /* 0x00000000000579c3 */ /* 0x004ea20000008800 */
[----:B------:R-:W-:Y:S01]  /*0910*/  UMOV UR9, 0x100 ;  /* 0x0000010000097882 */ /* 0x000fe20000000000 */
[----:B------:R-:W-:Y:S01]  /*0920*/  UMOV UR7, 0x400 ;  /* 0x0000040000077882 */ /* 0x000fe20000000000 */
[----:B------:R-:W-:Y:S01]  /*0930*/  USEL UR9, UR9, 0xe0, UP2 ;  /* 0x000000e009097887 */ /* 0x000fe20009000000 */
[----:B------:R-:W-:Y:S01]  /*0940*/  UMOV UR4, 0x1 ;  /* 0x0000000100047882 */ /* 0x000fe20000000000 */
[----:B------:R-:W-:Y:S01]  /*0950*/  ELECT P0, URZ, PT ;  /* 0x0000000000ff782f */ /* 0x000fe20003800000 */
[----:B------:R-:W-:-:S04]  /*0960*/  UIADD3 UR10, UPT, UPT, -UR4, 0x100000, URZ ;  /* 0x00100000040a7890 */ /* 0x000fc8000fffe1ff */
[----:B------:R-:W-:Y:S02]  /*0970*/  USHF.L.U32 UR11, UR10, 0xb, URZ ;  /* 0x0000000b0a0b7899 */ /* 0x000fe400080006ff */
[----:B------:R-:W-:Y:S02]  /*0980*/  USHF.L.U32 UR10, UR10, 0x1, URZ ;  /* 0x000000010a0a7899 */ /* 0x000fe400080006ff */
[----:B------:R-:W-:-:S04]  /*0990*/  UIADD3 UR12, UPT, UPT, -UR9, 0x100000, URZ ;  /* 0x00100000090c7890 */ /* 0x000fc8000fffe1ff */
[----:B------:R-:W-:Y:S02]  /*09a0*/  USHF.L.U32 UR13, UR12, 0xb, URZ ;  /* 0x0000000b0c0d7899 */ /* 0x000fe400080006ff */
[----:B------:R-:W-:Y:S02]  /*09b0*/  USHF.L.U32 UR12, UR12, 0x1, URZ ;  /* 0x000000010c0c7899 */ /* 0x000fe400080006ff */
[----:B--2---:R-:W-:Y:S01]  /*09c0*/  ULEA UR5, UR5, UR7, 0x18 ;  /* 0x0000000705057291 */ /* 0x004fe2000f8ec0ff */
[----:B------:R-:W2:Y:S11]  /*09d0*/  FENCE.VIEW.ASYNC.S ;  /* 0x00000000000073c6 */ /* 0x000eb60000000000 */
[----:B--2---:R3:W2:Y:S01]  /*09e0*/  SYNCS.EXCH.64 URZ, [UR5+0x80], UR10 ;  /* 0x0000800a05ff75b2 */ /* 0x0046a20008000100 */
[----:B------:R3:W1:Y:S01]  /*09f0*/  SYNCS.EXCH.64 URZ, [UR5+0x90], UR12 ;  /* 0x0000900c05ff75b2 */ /* 0x0006620008000100 */
[----:B------:R3:W1:Y:S01]  /*0a00*/  SYNCS.EXCH.64 URZ, [UR5+0x88], UR10 ;  /* 0x0000880a05ff75b2 */ /* 0x0006620008000100 */
[----:B------:R3:W1:Y:S02]  /*0a10*/  SYNCS.EXCH.64 URZ, [UR5+0x98], UR12 ;  /* 0x0000980c05ff75b2 */ /* 0x0006640008000100 */
[----:B---3--:R-:W-:Y:S01]  /*0a20*/  NOP ;  /* 0x0000000000007918 */ /* 0x008fe20000000000 */
.L_x_12:
[----:B------:R-:W3:Y:S01]  /*0a30*/  SHFL.IDX PT, R2, R96, RZ, 0x1f ;  /* 0x00001fff60027589 */ /* 0x000ee200000e0000 */
[----:B------:R-:W-:Y:S01]  /*0a40*/  NOP ;  /* 0x0000000000007918 */ /* 0x000fe20000000000 */
[----:B---3--:R-:W-:-:S13]  /*0a50*/  ISETP.NE.AND P0, PT, R2, 0x5, PT ;  /* 0x000000050200780c */ /* 0x008fda0003f05270 */
[----:B------:R-:W-:Y:S05]  /*0a60*/  @P0 BRA `(.L_x_13) ;  /* 0x0000000000580947 */ /* 0x000fea0003800000 */
[----:B--2---:R-:W2:Y:S01]  /*0a70*/  S2UR UR7, SR_CgaCtaId ;  /* 0x00000000000779c3 */ /* 0x004ea20000008800 */
        /* <DEDUP_REMOVED lines=12> */
[----:B--2---:R3:W2:Y:S01]  /*0b40*/  SYNCS.EXCH.64 URZ, [UR7+0xa0], UR10 ;  /* 0x0000a00a07ff75b2 */ /* 0x0046a20008000100 */
[----:B------:R3:W1:Y:S01]  /*0b50*/  SYNCS.EXCH.64 URZ, [UR7+0xc0], UR4 ;  /* 0x0000c00407ff75b2 */ /* 0x0006620008000100 */
[----:B------:R3:W1:Y:S01]  /*0b60*/  SYNCS.EXCH.64 URZ, [UR7+0xa8], UR10 ;  /* 0x0000a80a07ff75b2 */ /* 0x0006620008000100 */
[----:B------:R3:W1:Y:S01]  /*0b70*/  SYNCS.EXCH.64 URZ, [UR7+0xc8], UR4 ;  /* 0x0000c80407ff75b2 */ /* 0x0006620008000100 */
[----:B------:R3:W1:Y:S01]  /*0b80*/  SYNCS.EXCH.64 URZ, [UR7+0xb0], UR10 ;  /* 0x0000b00a07ff75b2 */ /* 0x0006620008000100 */
[----:B------:R3:W1:Y:S01]  /*0b90*/  SYNCS.EXCH.64 URZ, [UR7+0xd0], UR4 ;  /* 0x0000d00407ff75b2 */ /* 0x0006620008000100 */
[----:B------:R3:W1:Y:S01]  /*0ba0*/  SYNCS.EXCH.64 URZ, [UR7+0xb8], UR10 ;  /* 0x0000b80a07ff75b2 */ /* 0x0006620008000100 */
[----:B------:R3:W1:Y:S02]  /*0bb0*/  SYNCS.EXCH.64 URZ, [UR7+0xd8], UR4 ;  /* 0x0000d80407ff75b2 */ /* 0x0006640008000100 */
[----:B---3--:R-:W-:Y:S01]  /*0bc0*/  NOP ;  /* 0x0000000000007918 */ /* 0x008fe20000000000 */
.L_x_13:
        /* <DEDUP_REMOVED lines=18> */
.L_x_14:
[----:B--2---:R-:W2:Y:S01]  /*0cf0*/  S2UR UR5, SR_CTAID.X ;  /* 0x00000000000579c3 */ /* 0x004ea20000002500 */
[----:B------:R-:W-:-:S05]  /*0d00*/  CS2R.32 R90, SR_CgaSize ;  /* 0x00000000005a7805 */ /* 0x000fca0000008a00 */
[----:B------:R-:W-:-:S05]  /*0d10*/  IMAD R90, R90, -0xa0, RZ ;  /* 0xffffff605a5a7824 */ /* 0x000fca00078e02ff */
[----:B------:R-:W-:-:S14]  /*0d20*/  R2UR UR9, R90 ;  /* 0x000000005a0972ca */ /* 0x000fdc00000e0000 */
[----:B------:R-:W3:Y:S01]  /*0d30*/  LDCU UR9, c[0x0][UR9+0x2b0] ;  /* 0x00005600090977ac */ /* 0x000ee20008000800 */
[----:B------:R-:W-:Y:S01]  /*0d40*/  NOP ;  /* 0x0000000000007918 */ /* 0x000fe20000000000 */
[----:B------:R-:W-:-:S05]  /*0d50*/  CS2R.32 R90, SR_CgaSize ;  /* 0x00000000005a7805 */ /* 0x000fca0000008a00 */
[----:B------:R-:W-:-:S05]  /*0d60*/  IMAD R90, R90, -0xa0, RZ ;  /* 0xffffff605a5a7824 */ /* 0x000fca00078e02ff */
[----:B------:R-:W-:-:S14]  /*0d70*/  R2UR UR7, R90 ;  /* 0x000000005a0772ca */ /* 0x000fdc00000e0000 */
[----:B------:R-:W4:Y:S01]  /*0d80*/  LDCU UR7, c[0x0][UR7+0x2b4] ;  /* 0x00005680070777ac */ /* 0x000f220008000800 */
[----:B------:R-:W1:Y:S08]  /*0d90*/  S2UR UR4, SR_CTAID.Y ;  /* 0x00000000000479c3 */ /* 0x000e700000002600 */
[----:B------:R-:W4:Y:S01]  /*0da0*/  LDC R9, c[0x0][0xb24] ;  /* 0x0002c900ff097b82 */ /* 0x000f220000000800 */
[----:B--2---:R-:W-:-:S02]  /*0db0*/  I2FP.F32.U32 R5, UR5 ;  /* 0x0000000500057c45 */ /* 0x004fc40008201000 */
[----:B------:R-:W-:-:S05]  /*0dc0*/  CS2R.32 R3, SR_CgaSize ;  /* 0x0000000000037805 */ /* 0x000fca0000008a00 */
[----:B------:R-:W-:-:S06]  /*0dd0*/  IMAD R3, R3, -0xa0, RZ ;  /* 0xffffff6003037824 */ /* 0x000fcc00078e02ff */
[----:B------:R-:W2:Y:S01]  /*0de0*/  LDC R3, c[0x0][R3+0x2a0] ;  /* 0x0000a80003037b82 */ /* 0x000ea20000000800 */
[----:B------:R-:W-:Y:S01]  /*0df0*/  MOV R21, UR5 ;  /* 0x0000000500157c02 */ /* 0x000fe20008000f00 */
[----:B---3--:R-:W-:Y:S01]  /*0e00*/  FMUL R5, R5, UR9 ;  /* 0x0000000905057c20 */ /* 0x008fe20008400000 */
[----:B-1----:R-:W-:Y:S02]  /*0e10*/  I2FP.F32.U32 R4, UR4 ;  /* 0x0000000400047c45 */ /* 0x002fe40008201000 */
[----:B------:R-:W-:-:S05]  /*0e20*/  CS2R.32 R2, SR_CgaSize ;  /* 0x0000000000027805 */ /* 0x000fca0000008a00 */
[----:B------:R-:W-:-:S06]  /*0e30*/  IMAD R2, R2, -0xa0, RZ ;  /* 0xffffff6002027824 */ /* 0x000fcc00078e02ff */
[----:B------:R-:W1:Y:S01]  /*0e40*/  LDC R2, c[0x0][R2+0x2a4] ;  /* 0x0000a90002027b82 */ /* 0x000e620000000800 */
[----:B------:R-:W3:Y:S01]  /*0e50*/  F2I.U32.TRUNC.NTZ R90, R5 ;  /* 0x00000005005a7305 */ /* 0x000ee2000020f000 */
[----:B------:R-:W-:Y:S01]  /*0e60*/  MOV R20, UR4 ;  /* 0x0000000400147c02 */ /* 0x000fe20008000f00 */
[----:B----4-:R-:W-:-:S05]  /*0e70*/  FMUL R4, R4, UR7 ;  /* 0x0000000704047c20 */ /* 0x010fca0008400000 */
[----:B------:R-:W-:Y:S01]  /*0e80*/  BAR.SYNC.DEFER_BLOCKING 0x0 ;  /* 0x0000000000007b1d */ /* 0x000fe20000010000 */
[----:B------:R-:W-:-:S05]  /*0e90*/  ISETP.GE.AND P0, PT, R9, 0x1, PT ;  /* 0x000000010900780c */ /* 0x000fca0003f06270 */
[----:B------:R-:W4:Y:S02]  /*0ea0*/  F2I.U32.TRUNC.NTZ R83, R4 ;  /* 0x0000000400537305 */ /* 0x000f24000020f000 */
[----:B------:R-:W1:Y:S01]  /*0eb0*/  S2UR UR36, SR_CTAID.Z ;  /* 0x00000000002479c3 */ /* 0x000e620000002700 */
[----:B---3--:R-:W-:-:S05]  /*0ec0*/  IADD3 R90, PT, PT, -R90, RZ, RZ ;  /* 0x000000ff5a5a7210 */ /* 0x008fca0007ffe1ff */
[----:B--2---:R-:W-:Y:S01]  /*0ed0*/  IMAD R90, R3, R90, UR5 ;  /* 0x00000005035a7e24 */ /* 0x004fe2000f8e025a */
[----:B----4-:R-:W-:-:S05]  /*0ee0*/  IADD3 R83, PT, PT, -R83, RZ, RZ ;  /* 0x000000ff53537210 */ /* 0x010fca0007ffe1ff */
[----:B-1----:R-:W-:Y:S01]  /*0ef0*/  IMAD R83, R2, R83, UR4 ;  /* 0x0000000402537e24 */ /* 0x002fe2000f8e0253 */
[----:B------:R-:W-:Y:S06]  /*0f00*/  @!P0 BRA `(.L_x_15) ;  /* 0x0000000000b88947 */ /* 0x000fec0003800000 */
[----:B------:R-:W1:Y:S01]  /*0f10*/  LDC.64 R4, c[0x0][0xb18] ;  /* 0x0002c600ff047b82 */ /* 0x000e620000000a00 */
[----:B------:R-:W-:-:S07]  /*0f20*/  ISETP.NE.AND P0, PT, R9, 0x1, PT ;  /* 0x000000010900780c */ /* 0x000fce0003f05270 */
[----:B------:R-:W2:Y:S08]  /*0f30*/  LDC R10, c[0x0][0xb0c] ;  /* 0x0002c300ff0a7b82 */ /* 0x000eb00000000800 */
[----:B------:R-:W3:Y:S08]  /*0f40*/  LDC R11, c[0x0][0x370] ;  /* 0x0000dc00ff0b7b82 */ /* 0x000ef00000000800 */
[----:B------:R-:W4:Y:S01]  /*0f50*/  LDC R12, c[0x0][0x374] ;  /* 0x0000dd00ff0c7b82 */ /* 0x000f220000000800 */
[----:B-1----:R-:W-:-:S07]  /*0f60*/  ISETP.NE.AND P1, PT, R4, 0x1, PT ;  /* 0x000000010400780c */ /* 0x002fce0003f25270 */
[----:B------:R-:W3:Y:S01]  /*0f70*/  LDC.64 R6, c[0x0][0xb10] ;  /* 0x0002c400ff067b82 */ /* 0x000ee20000000a00 */
[----:B--2---:R-:W-:-:S07]  /*0f80*/  ISETP.NE.AND P2, PT, R10, 0x1, PT ;  /* 0x000000010a00780c */ /* 0x004fce0003f45270 */
[----:B------:R-:W1:Y:S08]  /*0f90*/  LDC R8, c[0x0][0xb20] ;  /* 0x0002c800ff087b82 */ /* 0x000e700000000800 */
[----:B------:R-:W2:Y:S01]  /*0fa0*/  LDC.64 R2, c[0x0][0xb28] ;  /* 0x0002ca00ff027b82 */ /* 0x000ea20000000a00 */
[----:B----4-:R-:W-:-:S04]  /*0fb0*/  IMAD.HI.U32 R13, R12, R5, RZ ;  /* 0x000000050c0d7227 */ /* 0x010fc800078e00ff */
[----:B------:R-:W-:-:S04]  /*0fc0*/  IMAD.HI.U32 R5, R20, R5, RZ ;  /* 0x0000000514057227 */ /* 0x000fc800078e00ff */
[----:B---3--:R-:W-:-:S04]  /*0fd0*/  IMAD.HI.U32 R14, R11, R6, RZ ;  /* 0x000000060b0e7227 */ /* 0x008fc800078e00ff */
[C---:B------:R-:W-:Y:S01]  /*0fe0*/  IMAD.HI.U32 R16, R21.reuse, R6, RZ ;  /* 0x0000000615107227 */ /* 0x040fe200078e00ff */
[-C--:B------:R-:W-:Y:S02]  /*0ff0*/  @P2 SHF.R.U32.HI R11, RZ, R7.reuse, R14 ;  /* 0x00000007ff0b2219 */ /* 0x080fe4000001160e */
[-C--:B-1----:R-:W-:Y:S02]  /*1000*/  @P1 SHF.R.U32.HI R12, RZ, R8.reuse, R13 ;  /* 0x00000008ff0c1219 */ /* 0x082fe4000001160d */
[----:B------:R-:W-:Y:S02]  /*1010*/  SHF.R.U32.HI R5, RZ, R8, R5 ;  /* 0x00000008ff057219 */ /* 0x000fe40000011605 */
[----:B------:R-:W-:Y:S02]  /*1020*/  SHF.R.U32.HI R16, RZ, R7, R16 ;  /* 0x00000007ff107219 */ /* 0x000fe40000011610 */
[----:B------:R-:W-:Y:S01]  /*1030*/  SEL R5, R20, R5, !P1 ;  /* 0x0000000514057207 */ /* 0x000fe20004800000 */
[----:B--2---:R-:W-:Y:S01]  /*1040*/  IMAD.HI.U32 R14, R12, R2, RZ ;  /* 0x000000020c0e7227 */ /* 0x004fe200078e00ff */
[----:B------:R-:W-:-:S02]  /*1050*/  SEL R7, R21, R16, !P2 ;  /* 0x0000001015077207 */ /* 0x000fc40005000000 */
[----:B------:R-:W-:Y:S01]  /*1060*/  IADD3 R13, PT, PT, -R5, RZ, RZ ;  /* 0x000000ff050d7210 */ /* 0x000fe20007ffe1ff */
[----:B------:R-:W-:Y:S01]  /*1070*/  IMAD.HI.U32 R6, R11, R2, RZ ;  /* 0x000000020b067227 */ /* 0x000fe200078e00ff */
[----:B------:R-:W-:-:S03]  /*1080*/  @P0 SHF.R.U32.HI R12, RZ, R3, R14 ;  /* 0x00000003ff0c0219 */ /* 0x000fc6000001160e */
[----:B------:R-:W-:Y:S01]  /*1090*/  IMAD R13, R4, R13, R20 ;  /* 0x0000000d040d7224 */ /* 0x000fe200078e0214 */
[----:B------:R-:W-:Y:S01]  /*10a0*/  @P0 SHF.R.U32.HI R11, RZ, R3, R6 ;  /* 0x00000003ff0b0219 */ /* 0x000fe20000011606 */
[----:B------:R-:W-:-:S04]  /*10b0*/  IMAD R12, R12, R9, RZ ;  /* 0x000000090c0c7224 */ /* 0x000fc800078e02ff */
[----:B------:R-:W-:Y:S01]  /*10c0*/  IMAD R6, R11, R9, RZ ;  /* 0x000000090b067224 */ /* 0x000fe200078e02ff */
[----:B------:R-:W-:-:S04]  /*10d0*/  ISETP.GE.AND P1, PT, R5, R12, PT ;  /* 0x0000000c0500720c */ /* 0x000fc80003f26270 */
[----:B------:R-:W-:Y:S01]  /*10e0*/  ISETP.GE.OR P1, PT, R7, R6, P1 ;  /* 0x000000060700720c */ /* 0x000fe20000f26670 */
[----:B------:R-:W-:-:S05]  /*10f0*/  IMAD.HI.U32 R6, R5, R2, RZ ;  /* 0x0000000205067227 */ /* 0x000fca00078e00ff */
[----:B------:R-:W-:-:S04]  /*1100*/  SHF.R.U32.HI R6, RZ, R3, R6 ;  /* 0x00000003ff067219 */ /* 0x000fc80000011606 */
[----:B------:R-:W-:-:S03]  /*1110*/  SEL R6, R5, R6, !P0 ;  /* 0x0000000605067207 */ /* 0x000fc60004000000 */
[----:B------:R-:W-:Y:S01]  /*1120*/  @!P1 IMAD.HI.U32 R8, R7, R2, RZ ;  /* 0x0000000207089227 */ /* 0x000fe200078e00ff */
[----:B------:R-:W-:-:S04]  /*1130*/  IADD3 R2, PT, PT, -R6, RZ, RZ ;  /* 0x000000ff06027210 */ /* 0x000fc80007ffe1ff */
[----:B------:R-:W-:Y:S01]  /*1140*/  @!P1 SHF.R.U32.HI R8, RZ, R3, R8 ;  /* 0x00000003ff089219 */ /* 0x000fe20000011608 */
[----:B------:R-:W-:-:S03]  /*1150*/  IMAD R2, R9, R2, R5 ;  /* 0x0000000209027224 */ /* 0x000fc600078e0205 */
[----:B------:R-:W-:-:S05]  /*1160*/  @!P1 SEL R3, R7, R8, !P0 ;  /* 0x0000000807039207 */ /* 0x000fca0004000000 */
[--C-:B------:R-:W-:Y:S02]  /*1170*/  @!P1 IMAD.IADD R6, R6, 0x1, -R3.reuse ;  /* 0x0000000106069824 */ /* 0x100fe400078e0a03 */
[----:B------:R-:W-:Y:S01]  /*1180*/  @!P1 IMAD R3, R2, R11, R3 ;  /* 0x0000000b02039224 */ /* 0x000fe200078e0203 */
[----:B------:R-:W-:Y:S01]  /*1190*/  IADD3 R2, PT, PT, -R7, RZ, RZ ;  /* 0x000000ff07027210 */ /* 0x000fe20007ffe1ff */
[----:B------:R-:W-:Y:S02]  /*11a0*/  @!P1 IMAD R5, R6, R9, R7 ;  /* 0x0000000906059224 */ /* 0x000fe400078e0207 */
[----:B------:R-:W-:Y:S02]  /*11b0*/  @!P1 IMAD.MOV.U32 R7, RZ, RZ, R3 ;  /* 0x000000ffff079224 */ /* 0x000fe400078e0003 */
[----:B------:R-:W-:Y:S02]  /*11c0*/  IMAD R2, R10, R2, R21 ;  /* 0x000000020a027224 */ /* 0x000fe400078e0215 */
[----:B------:R-:W-:-:S02]  /*11d0*/  IMAD R20, R5, R4, R13 ;  /* 0x0000000405147224 */ /* 0x000fc400078e020d */
[----:B------:R-:W-:Y:S02]  /*11e0*/  IMAD R21, R7, R10, R2 ;  /* 0x0000000a07157224 */ /* 0x000fe400078e0202 */
.L_x_15:
[----:B------:R-:W1:Y:S01]  /*11f0*/  LDCU UR4, c[0x0][0xb30] ;  /* 0x00016600ff0477ac */ /* 0x000e620008000800 */
[----:B------:R-:W2:Y:S08]  /*1200*/  S2UR UR37, SR_CgaCtaId ;  /* 0x00000000002579c3 */ /* 0x000eb00000008800 */
[----:B------:R-:W3:Y:S01]  /*1210*/  LDC R40, c[0x0][0xb24] ;  /* 0x0002c900ff287b82 */ /* 0x000ee20000000800 */
[----:B-1----:R-:W-:-:S09]  /*1220*/  UISETP.NE.AND UP1, UPT, UR4, 0x1, UPT ;  /* 0x000000010400788c */ /* 0x002fd2000bf25270 */
[----:B--2---:R-:W-:Y:S05]  /*1230*/  BRA.U UP1, `(.L_x_16) ;  /* 0x0000000101407547 */ /* 0x004fea000b800000 */
[----:B------:R-:W1:Y:S08]  /*1240*/  LDC.64 R4, c[0x0][0xb10] ;  /* 0x0002c400ff047b82 */ /* 0x000e700000000a00 */
[----:B------:R-:W2:Y:S08]  /*1250*/  LDC.64 R2, c[0x0][0xb18] ;  /* 0x0002c600ff027b82 */ /* 0x000eb00000000a00 */
[----:B------:R-:W4:Y:S08]  /*1260*/  LDC R6, c[0x0][0xb20] ;  /* 0x0002c800ff067b82 */ /* 0x000f300000000800 */
[----:B------:R-:W3:Y:S01]  /*1270*/  LDC R8, c[0x0][0xb0c] ;  /* 0x0002c300ff087b82 */ /* 0x000ee20000000800 */
[----:B-1----:R-:W-:-:S05]  /*1280*/  IMAD.HI.U32 R4, R21, R4, RZ ;  /* 0x0000000415047227 */ /* 0x002fca00078e00ff */
[----:B------:R-:W-:Y:S01]  /*1290*/  SHF.R.U32.HI R4, RZ, R5, R4 ;  /* 0x00000005ff047219 */ /* 0x000fe20000011604 */
[----:B--2---:R-:W-:Y:S01]  /*12a0*/  IMAD.HI.U32 R3, R20, R3, RZ ;  /* 0x0000000314037227 */ /* 0x004fe200078e00ff */
[----:B------:R-:W-:-:S04]  /*12b0*/  ISETP.NE.AND P0, PT, R2, 0x1, PT ;  /* 0x000000010200780c */ /* 0x000fc80003f05270 */
[----:B----4-:R-:W-:-:S04]  /*12c0*/  SHF.R.U32.HI R3, RZ, R6, R3 ;  /* 0x00000006ff037219 */ /* 0x010fc80000011603 */
[----:B------:R-:W-:Y:S02]  /*12d0*/  SEL R3, R20, R3, !P0 ;  /* 0x0000000314037207 */ /* 0x000fe40004000000 */
[----:B---3--:R-:W-:-:S04]  /*12e0*/  ISETP.NE.AND P1, PT, R8, 0x1, PT ;  /* 0x000000010800780c */ /* 0x008fc80003f25270 */
[----:B------:R-:W-:-:S05]  /*12f0*/  SEL R4, R21, R4, !P1 ;  /* 0x0000000415047207 */ /* 0x000fca0004800000 */
[----:B------:R-:W-:Y:S02]  /*1300*/  IMAD.IADD R5, R3, 0x1, -R4 ;  /* 0x0000000103057824 */ /* 0x000fe400078e0a04 */
[----:B------:R-:W-:Y:S02]  /*1310*/  IMAD.IADD R3, R4, 0x1, -R3 ;  /* 0x0000000104037824 */ /* 0x000fe400078e0a03 */
[----:B------:R-:W-:Y:S02]  /*1320*/  IMAD R21, R5, R8, R21 ;  /* 0x0000000805157224 */ /* 0x000fe400078e0215 */
[----:B------:R-:W-:-:S07]  /*1330*/  IMAD R20, R3, R2, R20 ;  /* 0x0000000203147224 */ /* 0x000fce00078e0214 */
.L_x_16:
[----:B------:R-:W-:Y:S01]  /*1340*/  BAR.SYNC.DEFER_BLOCKING 0x0 ;  /* 0x0000000000007b1d */ /* 0x000fe20000010000 */
[----:B------:R-:W-:Y:S01]  /*1350*/  UISETP.NE.AND UP1, UPT, UR8, 0x2, UPT ;  /* 0x000000020800788c */ /* 0x000fe2000bf25270 */
[----:B------:R-:W-:Y:S02]  /*1360*/  ISETP.NE.OR P5, PT, R0, 0x2, !P5 ;  /* 0x000000020000780c */ /* 0x000fe40006fa5670 */
[----:B------:R-:W-:-:S06]  /*1370*/  LOP3.LUT R2, R103, 0x1f, RZ, 0xc0, !PT ;  /* 0x0000001f67027812 */ /* 0x000fcc00078ec0ff */
[----:B------:R-:W-:Y:S05]  /*1380*/  BRA.U UP1, `(.L_x_17) ;  /* 0x0000001101387547 */ /* 0x000fea000b800000 */
[----:B------:R-:W1:Y:S01]  /*1390*/  LDCU UR13, c[0x0][0x38c] ;  /* 0x00007180ff0d77ac */ /* 0x000e620008000800 */
[----:B------:R-:W2:Y:S01]  /*13a0*/  LDC R9, c[0x0][0x370] ;  /* 0x0000dc00ff097b82 */ /* 0x000ea20000000800 */
[----:B------:R-:W-:Y:S01]  /*13b0*/  PLOP3.LUT P1, PT, PT, PT, UP2, 0x80, 0x8 ;  /* 0x000000000008781c */ /* 0x000fe20003f2f028 */
[----:B------:R-:W-:Y:S01]  /*13c0*/  IMAD.MOV.U32 R15, RZ, RZ, 0x1 ;  /* 0x00000001ff0f7424 */ /* 0x000fe200078e00ff */
[----:B------:R-:W-:Y:S01]  /*13d0*/  ISETP.EQ.OR P4, PT, R2, RZ, P5 ;  /* 0x000000ff0200720c */ /* 0x000fe20002f82670 */
[----:B------:R-:W-:Y:S01]  /*13e0*/  IMAD.MOV.U32 R14, RZ, RZ, RZ ;  /* 0x000000ffff0e7224 */ /* 0x000fe200078e00ff */
[----:B------:R-:W-:Y:S02]  /*13f0*/  PLOP3.LUT P1, PT, P1, PT, PT, 0x8, 0x80 ;  /* 0x000000000080781c */ /* 0x000fe40000f2e170 */
[----:B------:R-:W-:Y:S01]  /*1400*/  CS2R R12, SRZ ;  /* 0x00000000000c7805 */ /* 0x000fe2000001ff00 */
[----:B------:R-:W-:Y:S01]  /*1410*/  IMAD.MOV.U32 R10, RZ, RZ, 0x1 ;  /* 0x00000001ff0a7424 */ /* 0x000fe200078e00ff */
[----:B------:R-:W4:Y:S01]  /*1420*/  LDC R0, c[0x0][0x374] ;  /* 0x0000dd00ff007b82 */ /* 0x000f220000000800 */
[----:B------:R-:W2:Y:S01]  /*1430*/  LDCU.64 UR22, c[0x0][0x348] ;  /* 0x00006900ff1677ac */ /* 0x000ea20008000a00 */
[----:B------:R-:W-:Y:S01]  /*1440*/  UMOV UR6, URZ ;  /* 0x000000ff00067c82 */ /* 0x000fe20008000000 */
[----:B-1----:R-:W-:-:S04]  /*1450*/  UIADD3 UR5, UPT, UPT, UR13, 0x1f, URZ ;  /* 0x0000001f0d057890 */ /* 0x002fc8000fffe0ff */
[----:B------:R-:W-:-:S04]  /*1460*/  USHF.R.S32.HI UR4, URZ, 0x1f, UR5 ;  /* 0x0000001fff047899 */ /* 0x000fc80008011405 */
[----:B------:R-:W-:-:S04]  /*1470*/  ULEA.HI UR4, UR4, UR5, URZ, 0x5 ;  /* 0x0000000504047291 */ /* 0x000fc8000f8f28ff */
[----:B------:R-:W-:Y:S02]  /*1480*/  USHF.R.S32.HI UR15, URZ, 0x5, UR4 ;  /* 0x00000005ff0f7899 */ /* 0x000fe40008011404 */
[----:B------:R-:W-:Y:S02]  /*1490*/  UIADD3 UR4, UPT, UPT, UR13, -0x1, URZ ;  /* 0xffffffff0d047890 */ /* 0x000fe4000fffe0ff */
[----:B------:R-:W-:Y:S02]  /*14a0*/  UISETP.LT.U32.AND UP0, UPT, UR15, 0x3, UPT ;  /* 0x000000030f00788c */ /* 0x000fe4000bf01070 */
[----:B------:R-:W-:Y:S02]  /*14b0*/  UISETP.GE.U32.AND UP1, UPT, UR4, -0x3f, UPT ;  /* 0xffffffc10400788c */ /* 0x000fe4000bf26070 */
[----:B------:R-:W-:Y:S02]  /*14c0*/  USEL UR14, UR15, 0x3, UP0 ;  /* 0x000000030f0e7887 */ /* 0x000fe40008000000 */
[----:B------:R-:W-:-:S02]  /*14d0*/  UIADD3 UR13, UPT, UPT, UR13, 0x3e, URZ ;  /* 0x0000003e0d0d7890 */ /* 0x000fc4000fffe0ff */
[----:B------:R-:W-:Y:S02]  /*14e0*/  UIADD3 UR5, UPT, UPT, UR14, -0x1, URZ ;  /* 0xffffffff0e057890 */ /* 0x000fe4000fffe0ff */
[----:B------:R-:W-:-:S03]  /*14f0*/  UIADD3 UR7, UPT, UPT, UR15, -UR14, URZ ;  /* 0x8000000e0f077290 */ /* 0x000fc6000fffe0ff */
[----:B------:R-:W-:-:S04]  /*1500*/  @UP1 UIADD3 UR5, UPT, UPT, UR14, URZ, URZ ;  /* 0x000000ff0e051290 */ /* 0x000fc8000fffe0ff */
[----:B--2---:R-:W-:-:S12]  /*1510*/  UIADD3 UR5, UPT, UPT, UR5, 0x1, URZ ;  /* 0x0000000105057890 */ /* 0x004fd8000fffe0ff */
.L_x_35:
[----:B------:R-:W-:Y:S01]  /*1520*/  UISETP.NE.AND UP0, UPT, UR37, URZ, UPT ;  /* 0x000000ff2500728c */ /* 0x000fe2000bf05270 */
[----:B------:R-:W1:Y:S08]  /*1530*/  S2UR UR37, SR_CgaCtaId ;  /* 0x00000000002579c3 */ /* 0x000e700000008800 */
[----:B------:R-:W-:Y:S05]  /*1540*/  BRA.U UP0, `(.L_x_18) ;  /* 0x0000000100347547 */ /* 0x000fea000b800000 */
[----:B------:R-:W2:Y:S01]  /*1550*/  S2R R2, SR_CgaCtaId ;  /* 0x0000000000027919 */ /* 0x000ea20000008800 */
[----:B------:R-:W-:-:S04]  /*1560*/  MOV R3, 0x400 ;  /* 0x0000040000037802 */ /* 0x000fc80000000f00 */
[----:B--2---:R-:W-:Y:S02]  /*1570*/  LEA R3, R2, R3, 0x18 ;  /* 0x0000000302037211 */ /* 0x004fe400078ec0ff */
[----:B------:R-:W-:-:S03]  /*1580*/  SHF.L.U32 R2, R10, 0x1f, RZ ;  /* 0x0000001f0a027819 */ /* 0x000fc600000006ff */
[----:B------:R-:W-:-:S04]  /*1590*/  IMAD R3, R12, 0x8, R3 ;  /* 0x000000080c037824 */ /* 0x000fc800078e0203 */
[----:B------:R-:W2:Y:S02]  /*15a0*/  SYNCS.PHASECHK.TRANS64.TRYWAIT P0, [R3+URZ+0xf0], R2 ;  /* 0x0000f002030075a7 */ /* 0x000ea400080011ff */
[----:B--2---:R-:W-:Y:S05]  /*15b0*/  @!P0 BRA `(.L_x_19) ;  /* 0x00000078002c8947 */ /* 0x004fea0003800000 */
.L_x_124:
[----:B------:R-:W-:Y:S01]  /*15c0*/  VIADD R12, R12, 0x1 ;  /* 0x000000010c0c7836 */ /* 0x000fe20000000000 */
[----:B------:R2:W-:Y:S04]  /*15d0*/  SYNCS.ARRIVE.TRANS64.A1T0 RZ, [R3+URZ+0xe0], RZ ;  /* 0x0000e0ff03ff79a7 */ /* 0x0005e800081000ff */
[----:B------:R-:W-:-:S04]  /*15e0*/  ISETP.NE.AND P0, PT, R12, 0x2, PT ;  /* 0x000000020c00780c */ /* 0x000fc80003f05270 */
[----:B------:R-:W-:Y:S02]  /*15f0*/  SEL R12, R12, RZ, P0 ;  /* 0x000000ff0c0c7207 */ /* 0x000fe40000000000 */
[----:B--2---:R-:W-:-:S04]  /*1600*/  SEL R3, RZ, 0x1, P0 ;  /* 0x00000001ff037807 */ /* 0x004fc80000000000 */
[----:B------:R-:W-:-:S07]  /*1610*/  LOP3.LUT R10, R10, R3, RZ, 0x3c, !PT ;  /* 0x000000030a0a7212 */ /* 0x000fce00078e3cff */
.L_x_18:
[----:B------:R-:W-:Y:S01]  /*1620*/  UMOV UR4, 0x400 ;  /* 0x0000040000047882 */ /* 0x000fe20000000000 */
[----:B------:R-:W-:Y:S01]  /*1630*/  SHF.L.U32 R2, R15, 0x1f, RZ ;  /* 0x0000001f0f027819 */ /* 0x000fe200000006ff */
[----:B-1----:R-:W-:Y:S01]  /*1640*/  ULEA UR4, UR37, UR4, 0x18 ;  /* 0x0000000425047291 */ /* 0x002fe2000f8ec0ff */
[----:B------:R-:W-:Y:S01]  /*1650*/  R2UR UR35, R21 ;  /* 0x00000000152372ca */ /* 0x000fe200000e0000 */
[----:B------:R-:W-:Y:S01]  /*1660*/  UISETP.GE.U32.AND UP0, UPT, UR13, 0x3f, UPT ;  /* 0x0000003f0d00788c */ /* 0x000fe2000bf06070 */
[----:B------:R-:W-:Y:S01]  /*1670*/  R2UR UR11, R20 ;  /* 0x00000000140b72ca */ /* 0x000fe200000e0000 */
[----:B------:R-:W-:Y:S01]  /*1680*/  ULEA UR8, UR6, UR4, 0x3 ;  /* 0x0000000406087291 */ /* 0x000fe2000f8e18ff */
[----:B------:R-:W-:-:S08]  /*1690*/  UMOV UR24, URZ ;  /* 0x000000ff00187c82 */ /* 0x000fd00008000000 */
[----:B------:R1:W2:Y:S01]  /*16a0*/  SYNCS.PHASECHK.TRANS64.TRYWAIT P0, [UR8+0x18], R2 ;  /* 0x00001802ff0075a7 */ /* 0x0002a20008001108 */
[----:B------:R-:W-:Y:S02]  /*16b0*/  USHF.L.U32 UR35, UR35, 0x6, URZ ;  /* 0x0000000623237899 */ /* 0x000fe400080006ff */
[----:B------:R-:W-:Y:S01]  /*16c0*/  USHF.L.U32 UR11, UR11, 0x8, URZ ;  /* 0x000000080b0b7899 */ /* 0x000fe200080006ff */
[----:B------:R-:W-:Y:S11]  /*16d0*/  BRA.U !UP0, `(.L_x_20) ;  /* 0x0000000108a87547 */ /* 0x000ff6000b800000 */
[----:B------:R-:W-:Y:S01]  /*16e0*/  UMOV UR16, URZ ;  /* 0x000000ff00107c82 */ /* 0x000fe20008000000 */
[----:B------:R-:W-:-:S05]  /*16f0*/  UMOV UR17, UR6 ;  /* 0x0000000600117c82 */ /* 0x000fca0008000000 */
.L_x_25:
[----:B-1----:R-:W-:Y:S01]  /*1700*/  ULEA UR33, UR17, UR4, 0x3 ;  /* 0x0000000411217291 */ /* 0x002fe2000f8e18ff */
[----:B--2---:R-:W-:Y:S01]  /*1710*/  @!P5 MOV R3, 0x2800 ;  /* 0x000028000003d802 */ /* 0x004fe20000000f00 */
[----:B--2---:R-:W-:Y:S10]  /*1720*/  @P0 BRA `(.L_x_21) ;  /* 0x00000000000c0947 */ /* 0x004ff40003800000 */
[----:B------:R-:W-:-:S04]  /*1730*/  SHF.L.U32 R5, R15, 0x1f, RZ ;  /* 0x0000001f0f057819 */ /* 0x000fc800000006ff */
[----:B------:R-:W2:Y:S02]  /*1740*/  SYNCS.PHASECHK.TRANS64.TRYWAIT P0, [UR33+0x18], R5 ;  /* 0x00001805ff0075a7 */ /* 0x000ea40008001121 */
[----:B--2---:R-:W-:Y:S05]  /*1750*/  @!P0 BRA `(.L_x_22) ;  /* 0x0000007400d88947 */ /* 0x004fea0003800000 */
.L_x_21:
[----:B------:R2:W-:Y:S01]  /*1760*/  @!P5 SYNCS.ARRIVE.TRANS64 RZ, [UR33], R3 ;  /* 0x00000003ffffd9a7 */ /* 0x0005e20008000021 */
[----:B------:R-:W-:Y:S04]  /*1770*/  BSSY.RECONVERGENT B0, `(.L_x_23) ;  /* 0x0000003000007945 */ /* 0x000fe80003800200 */
[----:B------:R-:W-:Y:S05]  /*1780*/  @P4 BRA `(.L_x_24) ;  /* 0x0000000000044947 */ /* 0x000fea0003800000 */
[----:B------:R-:W-:Y:S05]  /*1790*/  BPT.TRAP 0x1 ;  /* 0x000000040000795c */ /* 0x000fea0000300000 */
.L_x_24:
[----:B------:R-:W-:Y:S05]  /*17a0*/  BSYNC.RECONVERGENT B0 ;  /* 0x0000000000007941 */ /* 0x000fea0003800200 */
.L_x_23:
[----:B------:R-:W-:Y:S02]  /*17b0*/  UIADD3 UR6, UPT, UPT, UR17, 0x1, URZ ;  /* 0x0000000111067890 */ /* 0x000fe4000fffe0ff */
[----:B------:R-:W-:Y:S02]  /*17c0*/  ULEA UR32, UR17, UR4, 0xb ;  /* 0x0000000411207291 */ /* 0x000fe4000f8e58ff */
[----:B------:R-:W-:Y:S02]  /*17d0*/  UISETP.NE.AND UP0, UPT, UR6, 0x3, UPT ;  /* 0x000000030600788c */ /* 0x000fe4000bf05270 */
[----:B------:R-:W-:Y:S02]  /*17e0*/  UIADD3 UR26, UP1, UPT, UR22, 0x80, URZ ;  /* 0x00000080161a7890 */ /* 0x000fe4000ff3e0ff */
[----:B------:R-:W-:Y:S02]  /*17f0*/  USEL UR9, URZ, 0x1, UP0 ;  /* 0x00000001ff097887 */ /* 0x000fe40008000000 */
[----:B------:R-:W-:-:S02]  /*1800*/  USEL UR6, UR6, URZ, UP0 ;  /* 0x000000ff06067287 */ /* 0x000fc40008000000 */
[----:B------:R-:W-:Y:S02]  /*1810*/  UIADD3 UR20, UP0, UPT, UR22, 0x180, URZ ;  /* 0x0000018016147890 */ /* 0x000fe4000ff1e0ff */
[----:B------:R-:W-:Y:S01]  /*1820*/  ULEA UR8, UR6, UR4, 0x3 ;  /* 0x0000000406087291 */ /* 0x000fe2000f8e18ff */
[----:B------:R-:W-:Y:S01]  /*1830*/  LOP3.LUT R15, R15, UR9, RZ, 0x3c, !PT ;  /* 0x000000090f0f7c12 */ /* 0x000fe2000f8e3cff */
[----:B------:R-:W-:Y:S02]  /*1840*/  USHF.L.U32 UR34, UR16, 0x5, URZ ;  /* 0x0000000510227899 */ /* 0x000fe400080006ff */
[----:B------:R-:W-:Y:S01]  /*1850*/  UIADD3.X UR27, UPT, UPT, URZ, UR23, URZ, UP1, !UPT ;  /* 0x00000017ff1b7290 */ /* 0x000fe20008ffe4ff */
[----:B-1----:R-:W-:Y:S01]  /*1860*/  SHF.L.U32 R2, R15, 0x1f, RZ ;  /* 0x0000001f0f027819 */ /* 0x002fe200000006ff */
[----:B------:R-:W-:Y:S02]  /*1870*/  UIADD3 UR32, UPT, UPT, UR32, 0x6400, URZ ;  /* 0x0000640020207890 */ /* 0x000fe4000fffe0ff */
[----:B------:R-:W-:Y:S01]  /*1880*/  UIADD3.X UR21, UPT, UPT, URZ, UR23, URZ, UP0, !UPT ;  /* 0x00000017ff157290 */ /* 0x000fe200087fe4ff */
[----:B------:R1:W1:Y:S01]  /*1890*/  SYNCS.PHASECHK.TRANS64.TRYWAIT P0, [UR8+0x18], R2 ;  /* 0x00001802ff0075a7 */ /* 0x0002620008001108 */
[----:B------:R-:W-:Y:S01]  /*18a0*/  ULEA UR8, UR17, UR4, 0xd ;  /* 0x0000000411087291 */ /* 0x000fe2000f8e68ff */
[----:B------:R-:W-:Y:S01]  /*18b0*/  UMOV UR18, 0x0 ;  /* 0x0000000000127882 */ /* 0x000fe20000000000 */
[----:B------:R-:W-:-:S02]  /*18c0*/  UMOV UR19, 0x10000000 ;  /* 0x1000000000137882 */ /* 0x000fc40000000000 */
[----:B------:R-:W-:Y:S01]  /*18d0*/  UIADD3 UR8, UPT, UPT, UR8, 0x7c00, URZ ;  /* 0x00007c0008087890 */ /* 0x000fe2000fffe0ff */
[----:B------:R1:W-:Y:S01]  /*18e0*/  UTMALDG.3D [UR32], [UR26], desc[UR18] ;  /* 0x000012201a0075b4 */ /* 0x0003e20008011000 */
[----:B------:R-:W-:Y:S01]  /*18f0*/  UMOV UR12, UR36 ;  /* 0x00000024000c7c82 */ /* 0x000fe20008000000 */
[----:B------:R-:W-:Y:S01]  /*1900*/  UMOV UR9, UR33 ;  /* 0x0000002100097c82 */ /* 0x000fe20008000000 */
[----:B------:R-:W-:Y:S01]  /*1910*/  UMOV UR10, UR34 ;  /* 0x00000022000a7c82 */ /* 0x000fe20008000000 */
[----:B------:R-:W-:Y:S01]  /*1920*/  UIADD3 UR16, UPT, UPT, UR16, 0x1, URZ ;  /* 0x0000000110107890 */ /* 0x000fe2000fffe0ff */
[----:B------:R-:W-:Y:S01]  /*1930*/  UMOV UR24, UR5 ;  /* 0x0000000500187c82 */ /* 0x000fe20008000000 */
[----:B------:R-:W-:Y:S02]  /*1940*/  UMOV UR17, UR6 ;  /* 0x0000000600117c82 */ /* 0x000fe40008000000 */
[----:B------:R1:W-:Y:S01]  /*1950*/  UTMALDG.3D [UR8], [UR20], desc[UR18] ;  /* 0x00001208140075b4 */ /* 0x0003e20008011000 */
[----:B------:R-:W-:-:S09]  /*1960*/  UISETP.NE.AND UP0, UPT, UR16, UR5, UPT ;  /* 0x000000051000728c */ /* 0x000fd2000bf05270 */
[----:B------:R-:W-:Y:S05]  /*1970*/  BRA.U UP0, `(.L_x_25) ;  /* 0xfffffffd00607547 */ /* 0x000fea000b83ffff */
.L_x_20:
[----:B-1----:R-:W-:Y:S01]  /*1980*/  ULEA UR8, UR6, UR4, 0x3 ;  /* 0x0000000406087291 */ /* 0x002fe2000f8e18ff */
[----:B------:R-:W-:Y:S01]  /*1990*/  SHF.L.U32 R2, R15, 0x1f, RZ ;  /* 0x0000001f0f027819 */ /* 0x000fe200000006ff */
[----:B------:R-:W-:Y:S01]  /*19a0*/  @!P1 SYNCS.ARRIVE.TRANS64.A1T0 RZ, [UR4+0x78], RZ ;  /* 0x000078ffffff99a7 */ /* 0x000fe20008100004 */
[----:B------:R-:W-:-:S06]  /*19b0*/  UISETP.GT.AND UP0, UPT, UR15, UR14, UPT ;  /* 0x0000000e0f00728c */ /* 0x000fcc000bf04270 */
[----:B--2---:R1:W2:Y:S03]  /*19c0*/  SYNCS.PHASECHK.TRANS64.TRYWAIT P0, [UR8+0x18], R2 ;  /* 0x00001802ff0075a7 */ /* 0x0042a60008001108 */
[----:B------:R-:W-:Y:S05]  /*19d0*/  BRA.U !UP0, `(.L_x_26) ;  /* 0x0000000108ac7547 */ /* 0x000fea000b800000 */
[----:B------:R-:W-:Y:S01]  /*19e0*/  UIADD3 UR21, UPT, UPT, UR7, UR24, URZ ;  /* 0x0000001807157290 */ /* 0x000fe2000fffe0ff */
[----:B------:R-:W-:-:S11]  /*19f0*/  UMOV UR25, UR6 ;  /* 0x0000000600197c82 */ /* 0x000fd60008000000 */
.L_x_31:
[----:B-1----:R-:W-:Y:S01]  /*1a00*/  ULEA UR17, UR25, UR4, 0x3 ;  /* 0x0000000419117291 */ /* 0x002fe2000f8e18ff */
[----:B--2---:R-:W-:Y:S01]  /*1a10*/  @!P5 MOV R3, 0x2800 ;  /* 0x000028000003d802 */ /* 0x004fe20000000f00 */
[----:B--2---:R-:W-:Y:S10]  /*1a20*/  @P0 BRA `(.L_x_27) ;  /* 0x00000000000c0947 */ /* 0x004ff40003800000 */
[----:B------:R-:W-:-:S04]  /*1a30*/  SHF.L.U32 R5, R15, 0x1f, RZ ;  /* 0x0000001f0f057819 */ /* 0x000fc800000006ff */
[----:B------:R-:W2:Y:S02]  /*1a40*/  SYNCS.PHASECHK.TRANS64.TRYWAIT P0, [UR17+0x18], R5 ;  /* 0x00001805ff0075a7 */ /* 0x000ea40008001111 */
[----:B--2---:R-:W-:Y:S05]  /*1a50*/  @!P0 BRA `(.L_x_28) ;  /* 0x0000007400308947 */ /* 0x004fea0003800000 */
.L_x_27:
[----:B------:R2:W-:Y:S01]  /*1a60*/  @!P5 SYNCS.ARRIVE.TRANS64 RZ, [UR17], R3 ;  /* 0x00000003ffffd9a7 */ /* 0x0005e20008000011 */
[----:B------:R-:W-:Y:S04]  /*1a70*/  BSSY.RECONVERGENT B0, `(.L_x_29) ;  /* 0x0000003000007945 */ /* 0x000fe80003800200 */
[----:B------:R-:W-:Y:S05]  /*1a80*/  @P4 BRA `(.L_x_30) ;  /* 0x0000000000044947 */ /* 0x000fea0003800000 */
[----:B------:R-:W-:Y:S05]  /*1a90*/  BPT.TRAP 0x1 ;  /* 0x000000040000795c */ /* 0x000fea0000300000 */
.L_x_30:
[----:B------:R-:W-:Y:S05]  /*1aa0*/  BSYNC.RECONVERGENT B0 ;  /* 0x0000000000007941 */ /* 0x000fea0003800200 */
.L_x_29:
        /* <DEDUP_REMOVED lines=10> */
[----:B------:R-:W-:Y:S01]  /*1b50*/  UIADD3 UR16, UPT, UPT, UR16, 0x6400, URZ ;  /* 0x0000640010107890 */ /* 0x000fe2000fffe0ff */
[----:B-1----:R-:W-:Y:S01]  /*1b60*/  SHF.L.U32 R2, R15, 0x1f, RZ ;  /* 0x0000001f0f027819 */ /* 0x002fe200000006ff */
[----:B------:R-:W-:Y:S02]  /*1b70*/  UIADD3.X UR31, UPT, UPT, URZ, UR23, URZ, UP1, !UPT ;  /* 0x00000017ff1f7290 */ /* 0x000fe40008ffe4ff */
[----:B------:R-:W-:Y:S01]  /*1b80*/  UIADD3.X UR29, UPT, UPT, URZ, UR23, URZ, UP0, !UPT ;  /* 0x00000017ff1d7290 */ /* 0x000fe200087fe4ff */
[----:B------:R1:W1:Y:S01]  /*1b90*/  SYNCS.PHASECHK.TRANS64.TRYWAIT P0, [UR8+0x18], R2 ;  /* 0x00001802ff0075a7 */ /* 0x0002620008001108 */
[----:B------:R-:W-:Y:S01]  /*1ba0*/  ULEA UR8, UR25, UR4, 0xd ;  /* 0x0000000419087291 */ /* 0x000fe2000f8e68ff */
[----:B------:R-:W-:Y:S01]  /*1bb0*/  UMOV UR26, 0x0 ;  /* 0x00000000001a7882 */ /* 0x000fe20000000000 */
[----:B------:R-:W-:-:S02]  /*1bc0*/  UMOV UR27, 0x10000000 ;  /* 0x10000000001b7882 */ /* 0x000fc40000000000 */
[----:B------:R-:W-:Y:S01]  /*1bd0*/  UIADD3 UR8, UPT, UPT, UR8, 0x7c00, URZ ;  /* 0x00007c0008087890 */ /* 0x000fe2000fffe0ff */
[----:B------:R-:W-:Y:S01]  /*1be0*/  UMOV UR19, UR35 ;  /* 0x0000002300137c82 */ /* 0x000fe20008000000 */
[----:B------:R-:W-:Y:S01]  /*1bf0*/  UMOV UR20, UR36 ;  /* 0x0000002400147c82 */ /* 0x000fe20008000000 */
[----:B------:R-:W-:Y:S01]  /*1c00*/  UMOV UR12, UR36 ;  /* 0x00000024000c7c82 */ /* 0x000fe20008000000 */
[----:B------:R-:W-:Y:S01]  /*1c10*/  UMOV UR9, UR17 ;  /* 0x0000001100097c82 */ /* 0x000fe20008000000 */
[----:B------:R-:W-:Y:S01]  /*1c20*/  UMOV UR10, UR18 ;  /* 0x00000012000a7c82 */ /* 0x000fe20008000000 */
[----:B------:R1:W-:Y:S01]  /*1c30*/  UTMALDG.3D [UR16], [UR30], desc[UR26] ;  /* 0x00001a101e0075b4 */ /* 0x0003e20008011000 */
[----:B------:R-:W-:Y:S01]  /*1c40*/  UIADD3 UR24, UPT, UPT, UR24, 0x1, URZ ;  /* 0x0000000118187890 */ /* 0x000fe2000fffe0ff */
[----:B------:R-:W-:-:S03]  /*1c50*/  UMOV UR25, UR6 ;  /* 0x0000000600197c82 */ /* 0x000fc60008000000 */
[----:B------:R-:W-:Y:S01]  /*1c60*/  UISETP.NE.AND UP0, UPT, UR24, UR21, UPT ;  /* 0x000000151800728c */ /* 0x000fe2000bf05270 */
[----:B------:R1:W-:Y:S08]  /*1c70*/  UTMALDG.3D [UR8], [UR28], desc[UR26] ;  /* 0x00001a081c0075b4 */ /* 0x0003f00008011000 */
[----:B------:R-:W-:Y:S05]  /*1c80*/  BRA.U UP0, `(.L_x_31) ;  /* 0xfffffffd005c7547 */ /* 0x000fea000b83ffff */
.L_x_26:
[C---:B-1----:R-:W-:Y:S01]  /*1c90*/  LEA R2, R14.reuse, UR4, 0x3 ;  /* 0x000000040e027c11 */ /* 0x042fe2000f8e18ff */
[----:B------:R-:W-:Y:S01]  /*1ca0*/  NOP ;  /* 0x0000000000007918 */ /* 0x000fe20000000000 */
[----:B--2---:R-:W-:Y:S02]  /*1cb0*/  SHF.L.U32 R3, R13, 0x1f, RZ ;  /* 0x0000001f0d037819 */ /* 0x004fe400000006ff */
[----:B------:R-:W-:Y:S02]  /*1cc0*/  LEA R4, R14, UR4, 0x4 ;  /* 0x000000040e047c11 */ /* 0x000fe4000f8e20ff */
[----:B------:R-:W1:Y:S02]  /*1cd0*/  SYNCS.PHASECHK.TRANS64.TRYWAIT P0, [R2+URZ+0x80], R3 ;  /* 0x00008003020075a7 */ /* 0x000e6400080011ff */
[----:B-1----:R-:W-:Y:S05]  /*1ce0*/  @!P0 BRA `(.L_x_32) ;  /* 0x0000007000a48947 */ /* 0x002fea0003800000 */
.L_x_127:
[----:B------:R-:W2:Y:S01]  /*1cf0*/  LDS.128 R4, [R4+0x110] ;  /* 0x0001100004047984 */ /* 0x000ea20000000c00 */
[----:B---3--:R-:W-:Y:S01]  /*1d00*/  ISETP.GE.AND P0, PT, R40, 0x1, PT ;  /* 0x000000012800780c */ /* 0x008fe20003f06270 */
[----:B-1----:R-:W-:Y:S01]  /*1d10*/  VIADD R2, R2, 0x90 ;  /* 0x0000009002027836 */ /* 0x002fe20000000000 */
[----:B------:R-:W-:Y:S01]  /*1d20*/  @!PT LDS RZ, [RZ] ;  /* 0x00000000fffff984 */ /* 0x000fe20000000800 */
[----:B------:R-:W-:Y:S01]  /*1d30*/  @!PT LDS RZ, [RZ] ;  /* 0x00000000fffff984 */ /* 0x000fe20000000800 */
[----:B------:R-:W-:Y:S01]  /*1d40*/  @!PT LDS RZ, [RZ] ;  /* 0x00000000fffff984 */ /* 0x000fe20000000800 */
[----:B------:R-:W-:Y:S01]  /*1d50*/  @!PT LDS RZ, [RZ] ;  /* 0x00000000fffff984 */ /* 0x000fe20000000800 */
[----:B------:R1:W-:Y:S06]  /*1d60*/  MEMBAR.ALL.CTA ;  /* 0x0000000000007992 */ /* 0x0003ec0000008000 */
[----:B-1----:R-:W1:Y:S01]  /*1d70*/  FENCE.VIEW.ASYNC.S ;  /* 0x00000000000073c6 */ /* 0x002e620000000000 */
[----:B------:R-:W-:-:S04]  /*1d80*/  PRMT R2, RZ, 0x654, R2 ;  /* 0x00000654ff027816 */ /* 0x000fc80000000002 */
[----:B-1----:R1:W-:Y:S01]  /*1d90*/  SYNCS.ARRIVE.TRANS64.RED.A1T0 RZ, [R2+URZ], RZ ;  /* 0x000000ff02ff79a7 */ /* 0x0023e200081004ff */
[----:B--2---:R-:W-:-:S13]  /*1da0*/  LOP3.LUT P2, RZ, R6, 0x1, RZ, 0xc0, !PT ;  /* 0x0000000106ff7812 */ /* 0x004fda000784c0ff */
[----:B------:R-:W-:Y:S01]  /*1db0*/  @P2 SHF.R.U32.HI R3, RZ, 0x10, R5 ;  /* 0x00000010ff032819 */ /* 0x000fe20000011605 */
[----:B------:R-:W-:Y:S01]  /*1dc0*/  VOTEU.ANY UP0, P2 ;  /* 0x0000000000ff7886 */ /* 0x000fe20001000100 */
[----:B------:R-:W-:Y:S02]  /*1dd0*/  @P2 MOV R11, R4 ;  /* 0x00000004000b2202 */ /* 0x000fe40000000f00 */
[----:B------:R-:W-:Y:S02]  /*1de0*/  @P2 R2UR.BROADCAST UR8, R3 ;  /* 0x00000000030822ca */ /* 0x000fe400008e0000 */
[----:B------:R-:W-:-:S11]  /*1df0*/  @P2 LOP3.LUT R8, R5, 0xffff, RZ, 0xc0, !PT ;  /* 0x0000ffff05082812 */ /* 0x000fd600078ec0ff */
[----:B------:R-:W-:Y:S01]  /*1e00*/  @UP0 UMOV UR36, UR8 ;  /* 0x0000000800240c82 */ /* 0x000fe20008000000 */
[----:B-1----:R-:W-:Y:S05]  /*1e10*/  @!P0 BRA `(.L_x_33) ;  /* 0x0000000000b88947 */ /* 0x002fea0003800000 */
[----:B------:R-:W4:Y:S01]  /*1e20*/  LDC.64 R4, c[0x0][0xb18] ;  /* 0x0002c600ff047b82 */ /* 0x000f220000000a00 */
[----:B------:R-:W-:-:S07]  /*1e30*/  ISETP.NE.AND P3, PT, R40, 0x1, PT ;  /* 0x000000012800780c */ /* 0x000fce0003f65270 */
[----:B------:R-:W1:Y:S08]  /*1e40*/  LDC.64 R6, c[0x0][0xb10] ;  /* 0x0002c400ff067b82 */ /* 0x000e700000000a00 */
[----:B------:R-:W2:Y:S08]  /*1e50*/  LDC R16, c[0x0][0xb20] ;  /* 0x0002c800ff107b82 */ /* 0x000eb00000000800 */
[----:B------:R-:W3:Y:S01]  /*1e60*/  LDC R18, c[0x0][0xb0c] ;  /* 0x0002c300ff127b82 */ /* 0x000ee20000000800 */
[----:B----4-:R-:W-:Y:S01]  /*1e70*/  IMAD.HI.U32 R17, R0, R5, RZ ;  /* 0x0000000500117227 */ /* 0x010fe200078e00ff */
[----:B------:R-:W-:-:S03]  /*1e80*/  ISETP.NE.AND P0, PT, R4, 0x1, PT ;  /* 0x000000010400780c */ /* 0x000fc60003f05270 */
[----:B------:R-:W-:-:S03]  /*1e90*/  IMAD.HI.U32 R5, R8, R5, RZ ;  /* 0x0000000508057227 */ /* 0x000fc600078e00ff */
[----:B------:R-:W4:Y:S01]  /*1ea0*/  LDC.64 R2, c[0x0][0xb28] ;  /* 0x0002ca00ff027b82 */ /* 0x000f220000000a00 */
[----:B-1----:R-:W-:-:S04]  /*1eb0*/  IMAD.HI.U32 R20, R9, R6, RZ ;  /* 0x0000000609147227 */ /* 0x002fc800078e00ff */
[----:B------:R-:W-:Y:S01]  /*1ec0*/  IMAD.HI.U32 R22, R11, R6, RZ ;  /* 0x000000060b167227 */ /* 0x000fe200078e00ff */
[----:B------:R-:W-:Y:S02]  /*1ed0*/  SHF.R.U32.HI R20, RZ, R7, R20 ;  /* 0x00000007ff147219 */ /* 0x000fe40000011614 */
[-C--:B--2---:R-:W-:Y:S02]  /*1ee0*/  SHF.R.U32.HI R17, RZ, R16.reuse, R17 ;  /* 0x00000010ff117219 */ /* 0x084fe40000011611 */
[----:B------:R-:W-:Y:S02]  /*1ef0*/  SHF.R.U32.HI R5, RZ, R16, R5 ;  /* 0x00000010ff057219 */ /* 0x000fe40000011605 */
[----:B------:R-:W-:Y:S02]  /*1f00*/  SEL R17, R0, R17, !P0 ;  /* 0x0000001100117207 */ /* 0x000fe40004000000 */
[----:B------:R-:W-:Y:S02]  /*1f10*/  SHF.R.U32.HI R22, RZ, R7, R22 ;  /* 0x00000007ff167219 */ /* 0x000fe40000011616 */
[----:B---3--:R-:W-:-:S02]  /*1f20*/  ISETP.NE.AND P1, PT, R18, 0x1, PT ;  /* 0x000000011200780c */ /* 0x008fc40003f25270 */
[----:B------:R-:W-:Y:S02]  /*1f30*/  SEL R5, R8, R5, !P0 ;  /* 0x0000000508057207 */ /* 0x000fe40004000000 */
[----:B------:R-:W-:Y:S02]  /*1f40*/  SEL R19, R9, R20, !P1 ;  /* 0x0000001409137207 */ /* 0x000fe40004800000 */
[----:B------:R-:W-:Y:S01]  /*1f50*/  SEL R7, R11, R22, !P1 ;  /* 0x000000160b077207 */ /* 0x000fe20004800000 */
[----:B----4-:R-:W-:-:S04]  /*1f60*/  IMAD.HI.U32 R20, R17, R2, RZ ;  /* 0x0000000211147227 */ /* 0x010fc800078e00ff */
[----:B------:R-:W-:Y:S01]  /*1f70*/  IMAD.HI.U32 R6, R19, R2, RZ ;  /* 0x0000000213067227 */ /* 0x000fe200078e00ff */
[----:B------:R-:W-:-:S04]  /*1f80*/  @P3 SHF.R.U32.HI R17, RZ, R3, R20 ;  /* 0x00000003ff113219 */ /* 0x000fc80000011614 */
[----:B------:R-:W-:Y:S01]  /*1f90*/  @P3 SHF.R.U32.HI R19, RZ, R3, R6 ;  /* 0x00000003ff133219 */ /* 0x000fe20000011606 */
[----:B------:R-:W-:-:S04]  /*1fa0*/  IMAD R17, R40, R17, RZ ;  /* 0x0000001128117224 */ /* 0x000fc800078e02ff */
[----:B------:R-:W-:Y:S01]  /*1fb0*/  IMAD R6, R40, R19, RZ ;  /* 0x0000001328067224 */ /* 0x000fe200078e02ff */
[C---:B------:R-:W-:Y:S02]  /*1fc0*/  ISETP.GE.AND P0, PT, R5.reuse, R17, PT ;  /* 0x000000110500720c */ /* 0x040fe40003f06270 */
[----:B------:R-:W-:Y:S02]  /*1fd0*/  IADD3 R17, PT, PT, -R5, RZ, RZ ;  /* 0x000000ff05117210 */ /* 0x000fe40007ffe1ff */
[----:B------:R-:W-:Y:S01]  /*1fe0*/  ISETP.GE.OR P0, PT, R7, R6, P0 ;  /* 0x000000060700720c */ /* 0x000fe20000706670 */
[----:B------:R-:W-:-:S04]  /*1ff0*/  IMAD.HI.U32 R6, R5, R2, RZ ;  /* 0x0000000205067227 */ /* 0x000fc800078e00ff */
[----:B------:R-:W-:Y:S01]  /*2000*/  IMAD R8, R4, R17, R8 ;  /* 0x0000001104087224 */ /* 0x000fe200078e0208 */
[----:B------:R-:W-:-:S04]  /*2010*/  SHF.R.U32.HI R6, RZ, R3, R6 ;  /* 0x00000003ff067219 */ /* 0x000fc80000011606 */
[----:B------:R-:W-:-:S03]  /*2020*/  SEL R6, R5, R6, !P3 ;  /* 0x0000000605067207 */ /* 0x000fc60005800000 */
[----:B------:R-:W-:-:S04]  /*2030*/  @!P0 IMAD.HI.U32 R16, R7, R2, RZ ;  /* 0x0000000207108227 */ /* 0x000fc800078e00ff */
[----:B------:R-:W-:Y:S01]  /*2040*/  IMAD.MOV R2, RZ, RZ, -R6 ;  /* 0x000000ffff027224 */ /* 0x000fe200078e0a06 */
[----:B------:R-:W-:-:S03]  /*2050*/  @!P0 SHF.R.U32.HI R16, RZ, R3, R16 ;  /* 0x00000003ff108219 */ /* 0x000fc60000011610 */
[----:B------:R-:W-:Y:S01]  /*2060*/  IMAD R2, R40, R2, R5 ;  /* 0x0000000228027224 */ /* 0x000fe200078e0205 */
        /* <DEDUP_REMOVED lines=9> */
.L_x_33:
[----:B------:R-:W1:Y:S02]  /*2100*/  LDCU UR8, c[0x0][0xb30] ;  /* 0x00016600ff0877ac */ /* 0x000e640008000800 */
[----:B-1----:R-:W-:-:S09]  /*2110*/  UISETP.NE.AND UP0, UPT, UR8, 0x1, UPT ;  /* 0x000000010800788c */ /* 0x002fd2000bf05270 */
[----:B------:R-:W-:Y:S05]  /*2120*/  BRA.U UP0, `(.L_x_34) ;  /* 0x0000000100407547 */ /* 0x000fea000b800000 */
[----:B------:R-:W1:Y:S08]  /*2130*/  LDC.64 R4, c[0x0][0xb10] ;  /* 0x0002c400ff047b82 */ /* 0x000e700000000a00 */
[----:B------:R-:W2:Y:S08]  /*2140*/  LDC.64 R2, c[0x0][0xb18] ;  /* 0x0002c600ff027b82 */ /* 0x000eb00000000a00 */
[----:B------:R-:W3:Y:S08]  /*2150*/  LDC R6, c[0x0][0xb20] ;  /* 0x0002c800ff067b82 */ /* 0x000ef00000000800 */
[----:B------:R-:W4:Y:S01]  /*2160*/  LDC R16, c[0x0][0xb0c] ;  /* 0x0002c300ff107b82 */ /* 0x000f220000000800 */
[----:B-1----:R-:W-:-:S05]  /*2170*/  IMAD.HI.U32 R4, R11, R4, RZ ;  /* 0x000000040b047227 */ /* 0x002fca00078e00ff */
[----:B------:R-:W-:Y:S01]  /*2180*/  SHF.R.U32.HI R4, RZ, R5, R4 ;  /* 0x00000005ff047219 */ /* 0x000fe20000011604 */
[----:B--2---:R-:W-:Y:S01]  /*2190*/  IMAD.HI.U32 R3, R8, R3, RZ ;  /* 0x0000000308037227 */ /* 0x004fe200078e00ff */
[----:B------:R-:W-:-:S04]  /*21a0*/  ISETP.NE.AND P0, PT, R2, 0x1, PT ;  /* 0x000000010200780c */ /* 0x000fc80003f05270 */
[----:B---3--:R-:W-:-:S04]  /*21b0*/  SHF.R.U32.HI R3, RZ, R6, R3 ;  /* 0x00000006ff037219 */ /* 0x008fc80000011603 */
[----:B------:R-:W-:Y:S02]  /*21c0*/  SEL R3, R8, R3, !P0 ;  /* 0x0000000308037207 */ /* 0x000fe40004000000 */
[----:B----4-:R-:W-:-:S04]  /*21d0*/  ISETP.NE.AND P1, PT, R16, 0x1, PT ;  /* 0x000000011000780c */ /* 0x010fc80003f25270 */
[----:B------:R-:W-:-:S05]  /*21e0*/  SEL R4, R11, R4, !P1 ;  /* 0x000000040b047207 */ /* 0x000fca0004800000 */
[----:B------:R-:W-:Y:S02]  /*21f0*/  IMAD.IADD R5, R3, 0x1, -R4 ;  /* 0x0000000103057824 */ /* 0x000fe400078e0a04 */
[----:B------:R-:W-:Y:S02]  /*2200*/  IMAD.IADD R3, R4, 0x1, -R3 ;  /* 0x0000000104037824 */ /* 0x000fe400078e0a03 */
[----:B------:R-:W-:Y:S02]  /*2210*/  IMAD R11, R5, R16, R11 ;  /* 0x00000010050b7224 */ /* 0x000fe400078e020b */
[----:B------:R-:W-:-:S07]  /*2220*/  IMAD R8, R3, R2, R8 ;  /* 0x0000000203087224 */ /* 0x000fce00078e0208 */
.L_x_34:
[----:B------:R-:W-:Y:S01]  /*2230*/  VIADD R14, R14, 0x1 ;  /* 0x000000010e0e7836 */ /* 0x000fe20000000000 */
[----:B------:R-:W-:Y:S01]  /*2240*/  PLOP3.LUT P1, PT, PT, PT, PT, 0x80, 0x8 ;  /* 0x000000000008781c */ /* 0x000fe20003f2f070 */
[----:B------:R-:W-:Y:S02]  /*2250*/  IMAD.IADD R21, R11, 0x1, R90 ;  /* 0x000000010b157824 */ /* 0x000fe400078e025a */
[----:B------:R-:W-:Y:S01]  /*2260*/  IMAD.IADD R20, R8, 0x1, R83 ;  /* 0x0000000108147824 */ /* 0x000fe200078e0253 */
[----:B------:R-:W-:-:S04]  /*2270*/  ISETP.NE.AND P0, PT, R14, 0x2, PT ;  /* 0x000000020e00780c */ /* 0x000fc80003f05270 */
[----:B------:R-:W-:Y:S02]  /*2280*/  SEL R2, RZ, 0x1, P0 ;  /* 0x00000001ff027807 */ /* 0x000fe40000000000 */
[----:B------:R-:W-:Y:S02]  /*2290*/  SEL R14, R14, RZ, P0 ;  /* 0x000000ff0e0e7207 */ /* 0x000fe40000000000 */
[----:B------:R-:W-:Y:S01]  /*22a0*/  LOP3.LUT R13, R13, R2, RZ, 0x3c, !PT ;  /* 0x000000020d0d7212 */ /* 0x000fe200078e3cff */
[----:B------:R-:W-:Y:S06]  /*22b0*/  @P2 BRA `(.L_x_35) ;  /* 0xfffffff000982947 */ /* 0x000fec000383ffff */
[----:B------:R-:W-:Y:S01]  /*22c0*/  UIADD3 UR4, UPT, UPT, UR4, 0x18, URZ ;  /* 0x0000001804047890 */ /* 0x000fe2000fffe0ff */
[----:B------:R-:W-:-:S03]  /*22d0*/  SHF.L.U32 R3, R15, 0x1f, RZ ;  /* 0x0000001f0f037819 */ /* 0x000fc600000006ff */
[----:B------:R-:W-:-:S09]  /*22e0*/  ULEA UR5, UR6, UR4, 0x3 ;  /* 0x0000000406057291 */ /* 0x000fd2000f8e18ff */
[----:B------:R-:W1:Y:S02]  /*22f0*/  SYNCS.PHASECHK.TRANS64.TRYWAIT P0, [UR5], R3 ;  /* 0x00000003ff0075a7 */ /* 0x000e640008001105 */
[----:B-1----:R-:W-:Y:S05]  /*2300*/  @!P0 BRA `(.L_x_36) ;  /* 0x0000006c00308947 */ /* 0x002fea0003800000 */
.L_x_129:
[----:B------:R-:W-:-:S04]  /*2310*/  UIADD3 UR6, UPT, UPT, UR6, 0x1, URZ ;  /* 0x0000000106067890 */ /* 0x000fc8000fffe0ff */
[----:B------:R-:W-:-:S04]  /*2320*/  UISETP.NE.AND UP0, UPT, UR6, 0x3, UPT ;  /* 0x000000030600788c */ /* 0x000fc8000bf05270 */
[----:B------:R-:W-:Y:S02]  /*2330*/  USEL UR7, URZ, 0x1, UP0 ;  /* 0x00000001ff077887 */ /* 0x000fe40008000000 */
[----:B------:R-:W-:-:S04]  /*2340*/  USEL UR6, UR6, URZ, UP0 ;  /* 0x000000ff06067287 */ /* 0x000fc80008000000 */
[----:B------:R-:W-:Y:S01]  /*2350*/  ULEA UR5, UR6, UR4, 0x3 ;  /* 0x0000000406057291 */ /* 0x000fe2000f8e18ff */
[----:B------:R-:W-:-:S04]  /*2360*/  LOP3.LUT R15, R15, UR7, RZ, 0x3c, !PT ;  /* 0x000000070f0f7c12 */ /* 0x000fc8000f8e3cff */
[----:B-1----:R-:W-:-:S04]  /*2370*/  SHF.L.U32 R3, R15, 0x1f, RZ ;  /* 0x0000001f0f037819 */ /* 0x002fc800000006ff */
[----:B------:R-:W1:Y:S02]  /*2380*/  SYNCS.PHASECHK.TRANS64.TRYWAIT P0, [UR5], R3 ;  /* 0x00000003ff0075a7 */ /* 0x000e640008001105 */
[----:B-1----:R-:W-:Y:S05]  /*2390*/  @!P0 BRA `(.L_x_37) ;  /* 0x0000006c00248947 */ /* 0x002fea0003800000 */
.L_x_131:
[----:B------:R-:W-:-:S04]  /*23a0*/  UIADD3 UR6, UPT, UPT, UR6, 0x1, URZ ;  /* 0x0000000106067890 */ /* 0x000fc8000fffe0ff */
[----:B------:R-:W-:-:S04]  /*23b0*/  UISETP.NE.AND UP0, UPT, UR6, 0x3, UPT ;  /* 0x000000030600788c */ /* 0x000fc8000bf05270 */
[----:B------:R-:W-:Y:S02]  /*23c0*/  USEL UR5, URZ, 0x1, UP0 ;  /* 0x00000001ff057887 */ /* 0x000fe40008000000 */
[----:B------:R-:W-:-:S04]  /*23d0*/  USEL UR6, UR6, URZ, UP0 ;  /* 0x000000ff06067287 */ /* 0x000fc80008000000 */
[----:B------:R-:W-:Y:S01]  /*23e0*/  ULEA UR6, UR6, UR4, 0x3 ;  /* 0x0000000406067291 */ /* 0x000fe2000f8e18ff */
[----:B-1----:R-:W-:-:S04]  /*23f0*/  LOP3.LUT R3, R15, UR5, RZ, 0x3c, !PT ;  /* 0x000000050f037c12 */ /* 0x002fc8000f8e3cff */
[----:B------:R-:W-:Y:S01]  /*2400*/  SHF.L.U32 R3, R3, 0x1f, RZ ;  /* 0x0000001f03037819 */ /* 0x000fe200000006ff */
[----:B----4-:R-:W-:-:S07]  /*2410*/  IMAD.U32 R0, RZ, RZ, UR6 ;  /* 0x00000006ff007e24 */ /* 0x010fce000f8e00ff */
.L_x_38:
[----:B-1----:R1:W2:Y:S02]  /*2420*/  SYNCS.PHASECHK.TRANS64.TRYWAIT P0, [R0+URZ], R3 ;  /* 0x00000003000075a7 */ /* 0x0022a400080011ff */
[----:B--2---:R-:W-:Y:S05]  /*2430*/  @!P0 NANOSLEEP.SYNCS 0x989680 ;  /* 0x009896800000895d */ /* 0x004fea0003900000 */
[----:B------:R-:W2:Y:S02]  /*2440*/  @!P0 SYNCS.PHASECHK.TRANS64 P0, [R0+URZ], R3 ;  /* 0x00000003000085a7 */ /* 0x000ea400080010ff */
[----:B--2---:R-:W-:Y:S05]  /*2450*/  @P0 EXIT ;  /* 0x000000000000094d */ /* 0x004fea0003800000 */
[----:B------:R-:W-:Y:S05]  /*2460*/  BRA `(.L_x_38) ;  /* 0xfffffffc00ec7947 */ /* 0x000fea000383ffff */
.L_x_17:
[----:B------:R-:W-:-:S04]  /*2470*/  UISETP.NE.AND UP1, UPT, UR37, URZ, UPT ;  /* 0x000000ff2500728c */ /* 0x000fc8000bf25270 */
[----:B------:R-:W-:-:S09]  /*2480*/  UISETP.NE.OR UP1, UPT, UR8, 0x1, UP1 ;  /* 0x000000010800788c */ /* 0x000fd20008f25670 */
[----:B------:R-:W-:Y:S05]  /*2490*/  BRA.U UP1, `(.L_x_39) ;  /* 0x0000000501487547 */ /* 0x000fea000b800000 */
[----:B------:R-:W-:Y:S01]  /*24a0*/  ISETP.NE.AND P2, PT, R2, RZ, PT ;  /* 0x000000ff0200720c */ /* 0x000fe20003f45270 */
[----:B------:R-:W-:Y:S01]  /*24b0*/  IMAD.MOV.U32 R12, RZ, RZ, 0x1 ;  /* 0x00000001ff0c7424 */ /* 0x000fe200078e00ff */
[----:B------:R-:W-:Y:S02]  /*24c0*/  CS2R R10, SRZ ;  /* 0x00000000000a7805 */ /* 0x000fe4000001ff00 */
[----:B------:R-:W-:Y:S01]  /*24d0*/  CS2R R8, SRZ ;  /* 0x0000000000087805 */ /* 0x000fe2000001ff00 */
[----:B------:R-:W-:Y:S01]  /*24e0*/  UMOV UR4, 0x400 ;  /* 0x0000040000047882 */ /* 0x000fe20000000000 */
[----:B------:R-:W-:Y:S01]  /*24f0*/  UMOV UR6, URZ ;  /* 0x000000ff00067c82 */ /* 0x000fe20008000000 */
[----:B------:R-:W-:-:S12]  /*2500*/  ULEA UR37, UR37, UR4, 0x18 ;  /* 0x0000000425257291 */ /* 0x000fd8000f8ec0ff */
.L_x_43:
[----:B------:R-:W-:Y:S02]  /*2510*/  LEA R0, R8, UR37, 0x3 ;  /* 0x0000002508007c11 */ /* 0x000fe4000f8e18ff */
[----:B------:R-:W-:-:S03]  /*2520*/  SHF.L.U32 R5, R9, 0x1f, RZ ;  /* 0x0000001f09057819 */ /* 0x000fc600000006ff */
[----:B------:R-:W-:Y:S01]  /*2530*/  VIADD R4, R0, 0xf0 ;  /* 0x000000f000047836 */ /* 0x000fe20000000000 */
[----:B------:R-:W1:Y:S02]  /*2540*/  SYNCS.PHASECHK.TRANS64.TRYWAIT P0, [R0+URZ+0xe0], R5 ;  /* 0x0000e005000075a7 */ /* 0x000e6400080011ff */
[----:B-1----:R-:W-:Y:S05]  /*2550*/  @!P0 BRA `(.L_x_40) ;  /* 0x0000006800cc8947 */ /* 0x002fea0003800000 */
.L_x_132:
[----:B------:R-:W-:Y:S01]  /*2560*/  ULEA UR5, UR6, UR37, 0x3 ;  /* 0x0000002506057291 */ /* 0x000fe2000f8e18ff */
[----:B------:R-:W-:Y:S02]  /*2570*/  PRMT R4, RZ, 0x654, R4 ;  /* 0x00000654ff047816 */ /* 0x000fe40000000004 */
[----:B-1----:R-:W-:Y:S01]  /*2580*/  SHF.L.U32 R5, R12, 0x1f, RZ ;  /* 0x0000001f0c057819 */ /* 0x002fe200000006ff */
[----:B------:R-:W-:Y:S01]  /*2590*/  UIADD3 UR4, UPT, UPT, UR5, 0x80, URZ ;  /* 0x0000008005047890 */ /* 0x000fe2000fffe0ff */
[----:B------:R1:W-:Y:S05]  /*25a0*/  SYNCS.ARRIVE.TRANS64.RED.A1T0 RZ, [R4+URZ], RZ ;  /* 0x000000ff04ff79a7 */ /* 0x0003ea00081004ff */
[----:B------:R-:W-:Y:S01]  /*25b0*/  IMAD.U32 R7, RZ, RZ, UR4 ;  /* 0x00000004ff077e24 */ /* 0x000fe2000f8e00ff */
[----:B------:R-:W2:Y:S04]  /*25c0*/  SYNCS.PHASECHK.TRANS64.TRYWAIT P0, [UR5+0x90], R5 ;  /* 0x00009005ff0075a7 */ /* 0x000ea80008001105 */
[----:B------:R-:W-:Y:S01]  /*25d0*/  PRMT R6, R2, 0x654, R7 ;  /* 0x0000065402067816 */ /* 0x000fe20000000007 */
[----:B-1----:R-:W-:Y:S01]  /*25e0*/  @!P2 IMAD.MOV.U32 R4, RZ, RZ, 0x10 ;  /* 0x00000010ff04a424 */ /* 0x002fe200078e00ff */
[----:B--2---:R-:W-:Y:S06]  /*25f0*/  @!P0 BRA `(.L_x_41) ;  /* 0x0000006800b88947 */ /* 0x004fec0003800000 */
.L_x_134:
[----:B------:R-:W-:Y:S01]  /*2600*/  ULEA UR4, UR6, UR37, 0x4 ;  /* 0x0000002506047291 */ /* 0x000fe2000f8e20ff */
[----:B------:R-:W-:Y:S01]  /*2610*/  SEL R3, R6, R3, !P2 ;  /* 0x0000000306037207 */ /* 0x000fe20005000000 */
[----:B------:R-:W-:Y:S01]  /*2620*/  UIADD3 UR5, UPT, UPT, UR5, 0x80, URZ ;  /* 0x0000008005057890 */ /* 0x000fe2000fffe0ff */
[----:B-1----:R-:W-:Y:S01]  /*2630*/  LEA R0, R11, UR37, 0x3 ;  /* 0x000000250b007c11 */ /* 0x002fe2000f8e18ff */
[----:B------:R-:W-:Y:S01]  /*2640*/  UIADD3 UR4, UPT, UPT, UR4, 0x110, URZ ;  /* 0x0000011004047890 */ /* 0x000fe2000fffe0ff */
[----:B------:R-:W-:Y:S01]  /*2650*/  SHF.L.U32 R5, R10, 0x1f, RZ ;  /* 0x0000001f0a057819 */ /* 0x000fe200000006ff */
[----:B------:R1:W-:Y:S01]  /*2660*/  @!P2 SYNCS.ARRIVE.TRANS64.RED RZ, [R3+URZ], R4 ;  /* 0x0000000403ffa9a7 */ /* 0x0003e200080004ff */
[----:B------:R-:W-:Y:S01]  /*2670*/  UIADD3 UR6, UPT, UPT, UR6, 0x1, URZ ;  /* 0x0000000106067890 */ /* 0x000fe2000fffe0ff */
[----:B------:R-:W-:-:S03]  /*2680*/  VIADD R8, R8, 0x1 ;  /* 0x0000000108087836 */ /* 0x000fc60000000000 */
[----:B------:R-:W-:Y:S02]  /*2690*/  UISETP.NE.AND UP0, UPT, UR6, 0x2, UPT ;  /* 0x000000020600788c */ /* 0x000fe4000bf05270 */
[----:B------:R-:W-:Y:S06]  /*26a0*/  UGETNEXTWORKID.BROADCAST [UR4], [UR5] ;  /* 0x00000000040073ca */ /* 0x000fec0008000100 */
[----:B------:R-:W-:Y:S01]  /*26b0*/  USEL UR4, URZ, 0x1, UP0 ;  /* 0x00000001ff047887 */ /* 0x000fe20008000000 */
[----:B------:R-:W-:Y:S01]  /*26c0*/  ISETP.NE.AND P0, PT, R8, 0x2, PT ;  /* 0x000000020800780c */ /* 0x000fe20003f05270 */
[----:B------:R-:W-:Y:S01]  /*26d0*/  USEL UR6, UR6, URZ, UP0 ;  /* 0x000000ff06067287 */ /* 0x000fe20008000000 */
[----:B------:R-:W2:Y:S03]  /*26e0*/  SYNCS.PHASECHK.TRANS64.TRYWAIT P1, [R0+URZ+0x80], R5 ;  /* 0x00008005000075a7 */ /* 0x000ea600080211ff */
[----:B------:R-:W-:Y:S01]  /*26f0*/  LOP3.LUT R12, R12, UR4, RZ, 0x3c, !PT ;  /* 0x000000040c0c7c12 */ /* 0x000fe2000f8e3cff */
[----:B-12---:R-:W-:Y:S07]  /*2700*/  @!P1 BRA `(.L_x_42) ;  /* 0x00000068008c9947 */ /* 0x006fee0003800000 */
.L_x_135:
[C---:B------:R-:W-:Y:S01]  /*2710*/  LEA R4, R11.reuse, UR37, 0x4 ;  /* 0x000000250b047c11 */ /* 0x040fe2000f8e20ff */
[----:B-1----:R-:W-:Y:S01]  /*2720*/  VIADD R0, R0, 0x90 ;  /* 0x0000009000007836 */ /* 0x002fe20000000000 */
[----:B------:R-:W-:Y:S01]  /*2730*/  SEL R8, R8, RZ, P0 ;  /* 0x000000ff08087207 */ /* 0x000fe20000000000 */
[----:B------:R-:W-:-:S03]  /*2740*/  VIADD R11, R11, 0x1 ;  /* 0x000000010b0b7836 */ /* 0x000fc60000000000 */
[----:B------:R-:W1:Y:S01]  /*2750*/  LDS.128 R4, [R4+0x110] ;  /* 0x0001100004047984 */ /* 0x000e620000000c00 */
[----:B------:R-:W-:Y:S02]  /*2760*/  PRMT R0, RZ, 0x654, R0 ;  /* 0x00000654ff007816 */ /* 0x000fe40000000000 */
[C---:B------:R-:W-:Y:S01]  /*2770*/  ISETP.NE.AND P1, PT, R11.reuse, 0x2, PT ;  /* 0x000000020b00780c */ /* 0x040fe20003f25270 */
[----:B------:R-:W-:Y:S01]  /*2780*/  @!PT LDS RZ, [RZ] ;  /* 0x00000000fffff984 */ /* 0x000fe20000000800 */
[----:B------:R-:W-:Y:S01]  /*2790*/  @!PT LDS RZ, [RZ] ;  /* 0x00000000fffff984 */ /* 0x000fe20000000800 */
[----:B------:R-:W-:Y:S01]  /*27a0*/  @!PT LDS RZ, [RZ] ;  /* 0x00000000fffff984 */ /* 0x000fe20000000800 */
[----:B------:R-:W-:Y:S01]  /*27b0*/  @!PT LDS RZ, [RZ] ;  /* 0x00000000fffff984 */ /* 0x000fe20000000800 */
[----:B------:R2:W-:Y:S06]  /*27c0*/  MEMBAR.ALL.CTA ;  /* 0x0000000000007992 */ /* 0x0005ec0000008000 */
[----:B--2---:R-:W2:Y:S01]  /*27d0*/  FENCE.VIEW.ASYNC.S ;  /* 0x00000000000073c6 */ /* 0x004ea20000000000 */
[----:B------:R-:W-:Y:S01]  /*27e0*/  SEL R11, R11, RZ, P1 ;  /* 0x000000ff0b0b7207 */ /* 0x000fe20000800000 */
[----:B--2---:R2:W-:Y:S01]  /*27f0*/  SYNCS.ARRIVE.TRANS64.RED.A1T0 RZ, [R0+URZ], RZ ;  /* 0x000000ff00ff79a7 */ /* 0x0045e200081004ff */
[----:B-1----:R-:W-:-:S02]  /*2800*/  LOP3.LUT P3, RZ, R6, 0x1, RZ, 0xc0, !PT ;  /* 0x0000000106ff7812 */ /* 0x002fc4000786c0ff */
[----:B------:R-:W-:-:S04]  /*2810*/  SEL R5, RZ, 0x1, P1 ;  /* 0x00000001ff057807 */ /* 0x000fc80000800000 */
[----:B------:R-:W-:Y:S02]  /*2820*/  LOP3.LUT R10, R10, R5, RZ, 0x3c, !PT ;  /* 0x000000050a0a7212 */ /* 0x000fe400078e3cff */
[----:B--2---:R-:W-:-:S04]  /*2830*/  SEL R0, RZ, 0x1, P0 ;  /* 0x00000001ff007807 */ /* 0x004fc80000000000 */
[----:B------:R-:W-:Y:S01]  /*2840*/  LOP3.LUT R9, R9, R0, RZ, 0x3c, !PT ;  /* 0x0000000009097212 */ /* 0x000fe200078e3cff */
[----:B------:R-:W-:Y:S06]  /*2850*/  @P3 BRA `(.L_x_43) ;  /* 0xfffffffc002c3947 */ /* 0x000fec000383ffff */
[----:B------:R-:W-:Y:S01]  /*2860*/  ULEA UR5, UR6, UR37, 0x3 ;  /* 0x0000002506057291 */ /* 0x000fe2000f8e18ff */
[----:B------:R-:W-:-:S08]  /*2870*/  SHF.L.U32 R3, R12, 0x1f, RZ ;  /* 0x0000001f0c037819 */ /* 0x000fd000000006ff */
[----:B------:R-:W1:Y:S02]  /*2880*/  SYNCS.PHASECHK.TRANS64 P0, [UR5+0x90], R3 ;  /* 0x00009003ff0075a7 */ /* 0x000e640008001005 */
[----:B-1----:R-:W-:Y:S05]  /*2890*/  @P0 BRA `(.L_x_44) ;  /* 0x0000000000080947 */ /* 0x002fea0003800000 */
[----:B------:R-:W1:Y:S02]  /*28a0*/  SYNCS.PHASECHK.TRANS64.TRYWAIT P0, [UR5+0x90], R3 ;  /* 0x00009003ff0075a7 */ /* 0x000e640008001105 */
[----:B-1----:R-:W-:Y:S05]  /*28b0*/  @!P0 BRA `(.L_x_45) ;  /* 0x0000006800348947 */ /* 0x002fea0003800000 */
.L_x_44:
[----:B------:R-:W-:-:S04]  /*28c0*/  UIADD3 UR4, UPT, UPT, UR6, 0x1, URZ ;  /* 0x0000000106047890 */ /* 0x000fc8000fffe0ff */
[----:B------:R-:W-:-:S04]  /*28d0*/  UISETP.NE.AND UP0, UPT, UR4, 0x2, UPT ;  /* 0x000000020400788c */ /* 0x000fc8000bf05270 */
[----:B------:R-:W-:Y:S02]  /*28e0*/  USEL UR7, URZ, 0x1, UP0 ;  /* 0x00000001ff077887 */ /* 0x000fe40008000000 */
[----:B------:R-:W-:-:S04]  /*28f0*/  USEL UR4, UR4, URZ, UP0 ;  /* 0x000000ff04047287 */ /* 0x000fc80008000000 */
[----:B------:R-:W-:Y:S01]  /*2900*/  ULEA UR4, UR4, UR37, 0x3 ;  /* 0x0000002504047291 */ /* 0x000fe2000f8e18ff */
[----:B-1----:R-:W-:-:S04]  /*2910*/  LOP3.LUT R3, R12, UR7, RZ, 0x3c, !PT ;  /* 0x000000070c037c12 */ /* 0x002fc8000f8e3cff */
[----:B------:R-:W-:-:S04]  /*2920*/  SHF.L.U32 R0, R3, 0x1f, RZ ;  /* 0x0000001f03007819 */ /* 0x000fc800000006ff */
[----:B------:R-:W1:Y:S02]  /*2930*/  SYNCS.PHASECHK.TRANS64 P0, [UR4+0x90], R0 ;  /* 0x00009000ff0075a7 */ /* 0x000e640008001004 */
[----:B-1----:R-:W-:Y:S05]  /*2940*/  @P0 EXIT ;  /* 0x000000000000094d */ /* 0x002fea0003800000 */
[----:B------:R-:W-:Y:S02]  /*2950*/  SHF.L.U32 R3, R3, 0x1f, RZ ;  /* 0x0000001f03037819 */ /* 0x000fe400000006ff */
[----:B------:R-:W-:-:S07]  /*2960*/  MOV R0, UR4 ;  /* 0x0000000400007c02 */ /* 0x000fce0008000f00 */
.L_x_46:
[----:B-1----:R1:W2:Y:S02]  /*2970*/  SYNCS.PHASECHK.TRANS64.TRYWAIT P0, [R0+URZ+0x90], R3 ;  /* 0x00009003000075a7 */ /* 0x0022a400080011ff */
[----:B--2---:R-:W-:Y:S05]  /*2980*/  @!P0 NANOSLEEP.SYNCS 0x989680 ;  /* 0x009896800000895d */ /* 0x004fea0003900000 */
[----:B------:R-:W2:Y:S02]  /*2990*/  @!P0 SYNCS.PHASECHK.TRANS64 P0, [R0+URZ+0x90], R3 ;  /* 0x00009003000085a7 */ /* 0x000ea400080010ff */
[----:B--2---:R-:W-:Y:S05]  /*29a0*/  @P0 EXIT ;  /* 0x000000000000094d */ /* 0x004fea0003800000 */
[----:B------:R-:W-:Y:S05]  /*29b0*/  BRA `(.L_x_46) ;  /* 0xfffffffc00ec7947 */ /* 0x000fea000383ffff */
.L_x_39:
[----:B------:R-:W-:-:S09]  /*29c0*/  UISETP.NE.AND UP1, UPT, UR8, URZ, UPT ;  /* 0x000000ff0800728c */ /* 0x000fd2000bf25270 */
[----:B------:R-:W-:Y:S05]  /*29d0*/  BRA.U UP1, `(.L_x_47) ;  /* 0x0000000d01787547 */ /* 0x000fea000b800000 */
[----:B------:R-:W-:Y:S01]  /*29e0*/  UMOV UR4, 0x40 ;  /* 0x0000004000047882 */ /* 0x000fe20000000000 */
[----:B------:R-:W-:Y:S01]  /*29f0*/  NOP ;  /* 0x0000000000007918 */ /* 0x000fe20000000000 */
[----:B------:R-:W-:Y:S01]  /*2a00*/  ULEA UR4, UR37, UR4, 0x18 ;  /* 0x0000000425047291 */ /* 0x000fe2000f8ec0ff */
[----:B------:R-:W-:Y:S02]  /*2a10*/  UMOV UR5, 0x400 ;  /* 0x0000040000057882 */ /* 0x000fe40000000000 */
[----:B------:R-:W-:-:S06]  /*2a20*/  ULEA UR37, UR37, UR5, 0x18 ;  /* 0x0000000525257291 */ /* 0x000fcc000f8ec0ff */
[----:B------:R-:W1:Y:S02]  /*2a30*/  LDS.U8 R0, [UR4+0x1c] ;  /* 0x00001c04ff007984 */ /* 0x000e640008000000 */
[----:B-1----:R-:W-:-:S13]  /*2a40*/  ISETP.NE.AND P0, PT, R0, RZ, PT ;  /* 0x000000ff0000720c */ /* 0x002fda0003f05270 */
[----:B------:R-:W-:Y:S05]  /*2a50*/  @P0 BRA `(.L_x_48) ;  /* 0x0000000000580947 */ /* 0x000fea0003800000 */
[----:B------:R-:W-:-:S13]  /*2a60*/  ELECT P0, URZ, PT ;  /* 0x0000000000ff782f */ /* 0x000fda0003800000 */
[----:B------:R-:W-:Y:S05]  /*2a70*/  @!P0 BRA `(.L_x_49) ;  /* 0x0000000000608947 */ /* 0x000fea0003800000 */
[----:B------:R-:W-:Y:S01]  /*2a80*/  UMOV UR5, 0x10 ;  /* 0x0000001000057882 */ /* 0x000fe20000000000 */
[----:B------:R-:W-:Y:S01]  /*2a90*/  HFMA2 R0, -RZ, RZ, 0, 5.9604644775390625e-08 ;  /* 0x00000001ff007431 */ /* 0x000fe200000001ff */
[----:B------:R-:W-:-:S03]  /*2aa0*/  MOV R2, 0xffff ;  /* 0x0000ffff00027802 */ /* 0x000fc60000000f00 */
[----:B------:R-:W-:Y:S04]  /*2ab0*/  DEPBAR.LE SB1, 0x36 ;  /* 0x00009d800000791a */ /* 0x000fe80000000000 */
[----:B------:R-:W1:Y:S02]  /*2ac0*/  UTCATOMSWS.FIND_AND_SET.ALIGN UP0, UR5, UR5 ;  /* 0x00000005000575e3 */ /* 0x000e640008000800 */
[----:B-1----:R-:W-:Y:S01]  /*2ad0*/  MOV R3, UR5 ;  /* 0x0000000500037c02 */ /* 0x002fe20008000f00 */
[----:B------:R-:W-:Y:S06]  /*2ae0*/  BRA.U UP0, `(.L_x_50) ;  /* 0x0000000100187547 */ /* 0x000fec000b800000 */
.L_x_51:
[----:B------:R-:W-:Y:S05]  /*2af0*/  NANOSLEEP 0x64 ;  /* 0x000000640000795d */ /* 0x000fea0003800000 */
[----:B------:R-:W-:-:S05]  /*2b00*/  UMOV UR5, 0x10 ;  /* 0x0000001000057882 */ /* 0x000fca0000000000 */
[----:B------:R-:W-:Y:S04]  /*2b10*/  DEPBAR.LE SB1, 0x36 ;  /* 0x00009d800000791a */ /* 0x000fe80000000000 */
[----:B------:R-:W1:Y:S02]  /*2b20*/  UTCATOMSWS.FIND_AND_SET.ALIGN UP0, UR5, UR5 ;  /* 0x00000005000575e3 */ /* 0x000e640008000800 */
[----:B-1----:R-:W-:Y:S01]  /*2b30*/  MOV R3, UR5 ;  /* 0x0000000500037c02 */ /* 0x002fe20008000f00 */
[----:B------:R-:W-:Y:S05]  /*2b40*/  BRA.U !UP0, `(.L_x_51) ;  /* 0xfffffffd08e87547 */ /* 0x000fea000b83ffff */
.L_x_50:
[-C--:B------:R-:W-:Y:S02]  /*2b50*/  SHF.L.U32 R2, R2, R3.reuse, RZ ;  /* 0x0000000302027219 */ /* 0x080fe400000006ff */
[----:B------:R-:W-:Y:S01]  /*2b60*/  SHF.L.U32 R0, R0, R3, RZ ;  /* 0x0000000300007219 */ /* 0x000fe200000006ff */
[----:B------:R-:W-:Y:S02]  /*2b70*/  IMAD.SHL.U32 R3, R3, 0x20, RZ ;  /* 0x0000002003037824 */ /* 0x000fe400078e00ff */
[----:B------:R1:W-:Y:S04]  /*2b80*/  ATOMS.OR RZ, [UR4+0x14], R2 ;  /* 0x00001402ffff798c */ /* 0x0003e8000b000004 */
[----:B------:R1:W-:Y:S04]  /*2b90*/  ATOMS.OR RZ, [UR4+0x18], R0 ;  /* 0x00001800ffff798c */ /* 0x0003e8000b000004 */
[----:B------:R1:W-:Y:S01]  /*2ba0*/  STS [UR37+0x130], R3 ;  /* 0x00013003ff007988 */ /* 0x0003e20008000825 */
[----:B------:R-:W-:Y:S05]  /*2bb0*/  BRA `(.L_x_49) ;  /* 0x0000000000107947 */ /* 0x000fea0003800000 */
.L_x_48:
[----:B------:R-:W-:Y:S02]  /*2bc0*/  MOV R0, 0xffffffff ;  /* 0xffffffff00007802 */ /* 0x000fe40000000f00 */
[----:B------:R-:W-:-:S03]  /*2bd0*/  MOV R2, 0x2c00 ;  /* 0x00002c0000027802 */ /* 0x000fc60000000f00 */
[----:B------:R1:W-:Y:S04]  /*2be0*/  STS [UR37+0x130], R0 ;  /* 0x00013000ff007988 */ /* 0x0003e80008000825 */
[----:B-1-3-5:R-:W-:Y:S05]  /*2bf0*/  CALL.REL.NOINC `($__internal_1_$__cuda_sm10x_tcgen05_guardrail_trap_phase_invalid_during_alloc) ;  /* 0x0000006c00787944 */ /* 0x02afea0003c00000 */
.L_x_49:
[----:B------:R-:W-:Y:S05]  /*2c00*/  WARPSYNC.ALL ;  /* 0x0000000000007948 */ /* 0x000fea0003800000 */
[----:B------:R-:W2:Y:S01]  /*2c10*/  S2UR UR6, SR_CgaCtaId ;  /* 0x00000000000679c3 */ /* 0x000ea20000008800 */
[----:B------:R-:W-:Y:S01]  /*2c20*/  UMOV UR4, 0x400 ;  /* 0x0000040000047882 */ /* 0x000fe20000000000 */
[----:B------:R-:W-:-:S06]  /*2c30*/  NOP ;  /* 0x0000000000007918 */ /* 0x000fcc0000000000 */
[----:B------:R-:W-:Y:S06]  /*2c40*/  BAR.ARV 0x6, 0xa0 ;  /* 0x0182800000007b1d */ /* 0x000fec0000002000 */
[----:B------:R-:W4:Y:S01]  /*2c50*/  LDCU UR7, c[0x0][0x38c] ;  /* 0x00007180ff0777ac */ /* 0x000f220008000800 */
[----:B------:R-:W-:Y:S01]  /*2c60*/  IMAD.MOV.U32 R11, RZ, RZ, 0x1 ;  /* 0x00000001ff0b7424 */ /* 0x000fe200078e00ff */
[----:B------:R-:W-:Y:S01]  /*2c70*/  CS2R R8, SRZ ;  /* 0x0000000000087805 */ /* 0x000fe2000001ff00 */
[----:B------:R-:W-:Y:S01]  /*2c80*/  IMAD.MOV.U32 R10, RZ, RZ, RZ ;  /* 0x000000ffff0a7224 */ /* 0x000fe200078e00ff */
[----:B------:R-:W-:Y:S01]  /*2c90*/  UMOV UR18, URZ ;  /* 0x000000ff00127c82 */ /* 0x000fe20008000000 */
[----:B------:R-:W-:Y:S01]  /*2ca0*/  UMOV UR17, URZ ;  /* 0x000000ff00117c82 */ /* 0x000fe20008000000 */
[----:B------:R-:W-:Y:S01]  /*2cb0*/  UMOV UR20, 0x0 ;  /* 0x0000000000147882 */ /* 0x000fe20000000000 */
[----:B------:R-:W-:Y:S01]  /*2cc0*/  UMOV UR21, 0x44004a0 ;  /* 0x044004a000157882 */ /* 0x000fe20000000000 */
[----:B--2---:R-:W-:Y:S01]  /*2cd0*/  ULEA UR6, UR6, UR4, 0x18 ;  /* 0x0000000406067291 */ /* 0x004fe2000f8ec0ff */
[----:B------:R-:W2:Y:S03]  /*2ce0*/  LDCU UR4, c[0x0][0x38c] ;  /* 0x00007180ff0477ac */ /* 0x000ea60008000800 */
[----:B------:R-:W-:-:S02]  /*2cf0*/  UIADD3 UR11, UPT, UPT, UR6, 0x6400, URZ ;  /* 0x00006400060b7890 */ /* 0x000fc4000fffe0ff */
[----:B----4-:R-:W-:-:S03]  /*2d00*/  UIADD3 UR7, UPT, UPT, UR7, 0x1f, URZ ;  /* 0x0000001f07077890 */ /* 0x010fc6000fffe0ff */
[----:B-1----:R-:W1:Y:S01]  /*2d10*/  LDS R0, [UR6+0x130] ;  /* 0x00013006ff007984 */ /* 0x002e620008000800 */
[----:B------:R-:W-:Y:S02]  /*2d20*/  UIADD3 UR12, UPT, UPT, UR6, 0x7c00, URZ ;  /* 0x00007c00060c7890 */ /* 0x000fe4000fffe0ff */
[----:B------:R-:W-:Y:S02]  /*2d30*/  USHF.R.S32.HI UR5, URZ, 0x1f, UR7 ;  /* 0x0000001fff057899 */ /* 0x000fe40008011407 */
[----:B------:R-:W-:Y:S02]  /*2d40*/  USHF.R.U32.HI UR11, URZ, 0x4, UR11 ;  /* 0x00000004ff0b7899 */ /* 0x000fe4000801160b */
[----:B------:R-:W-:Y:S02]  /*2d50*/  ULEA.HI UR5, UR5, UR7, URZ, 0x5 ;  /* 0x0000000705057291 */ /* 0x000fe4000f8f28ff */
[----:B------:R-:W-:Y:S02]  /*2d60*/  USHF.R.U32.HI UR12, URZ, 0x4, UR12 ;  /* 0x00000004ff0c7899 */ /* 0x000fe4000801160c */
[----:B------:R-:W-:-:S02]  /*2d70*/  USHF.R.S32.HI UR5, URZ, 0x5, UR5 ;  /* 0x00000005ff057899 */ /* 0x000fc40008011405 */
[----:B------:R-:W-:Y:S02]  /*2d80*/  ULOP3.LUT UR11, UR11, 0x3fff, URZ, 0xc0, !UPT ;  /* 0x00003fff0b0b7892 */ /* 0x000fe4000f8ec0ff */
[----:B------:R-:W-:Y:S02]  /*2d90*/  UISETP.LT.AND UP0, UPT, UR5, 0x1, UPT ;  /* 0x000000010500788c */ /* 0x000fe4000bf01270 */
[----:B------:R-:W-:Y:S02]  /*2da0*/  ULOP3.LUT UR12, UR12, 0x3fff, URZ, 0xc0, !UPT ;  /* 0x00003fff0c0c7892 */ /* 0x000fe4000f8ec0ff */
[----:B------:R-:W-:Y:S02]  /*2db0*/  USEL UR10, UR5, 0x1, !UP0 ;  /* 0x00000001050a7887 */ /* 0x000fe4000c000000 */
[----:B------:R-:W-:Y:S02]  /*2dc0*/  ULOP3.LUT UR11, UR11, 0x10000, URZ, 0xfc, !UPT ;  /* 0x000100000b0b7892 */ /* 0x000fe4000f8efcff */
[----:B------:R-:W-:-:S02]  /*2dd0*/  ULOP3.LUT UR12, UR12, 0x10000, URZ, 0xfc, !UPT ;  /* 0x000100000c0c7892 */ /* 0x000fc4000f8efcff */
[----:B------:R-:W-:Y:S02]  /*2de0*/  UIADD3 UR10, UPT, UPT, -UR10, URZ, URZ ;  /* 0x000000ff0a0a7290 */ /* 0x000fe4000fffe1ff */
[----:B--2---:R-:W-:Y:S01]  /*2df0*/  UISETP.GE.AND UP3, UPT, UR4, 0x1, UPT ;  /* 0x000000010400788c */ /* 0x004fe2000bf66270 */
[----:B-1----:R-:W-:-:S15]  /*2e00*/  R2UR UR19, R0 ;  /* 0x00000000001372ca */ /* 0x002fde00000e0000 */
.L_x_58:
[----:B------:R-:W-:Y:S02]  /*2e10*/  LEA R0, R10, UR6, 0x3 ;  /* 0x000000060a007c11 */ /* 0x000fe4000f8e18ff */
[----:B------:R-:W-:Y:S02]  /*2e20*/  SHF.L.U32 R5, R9, 0x1f, RZ ;  /* 0x0000001f09057819 */ /* 0x000fe400000006ff */
[----:B------:R-:W-:Y:S01]  /*2e30*/  PLOP3.LUT P0, PT, PT, PT, UP3, 0x80, 0x8 ;  /* 0x000000000008781c */ /* 0x000fe20003f0f038 */
[----:B------:R-:W-:Y:S01]  /*2e40*/  VIADD R3, R0, 0x90 ;  /* 0x0000009000037836 */ /* 0x000fe20000000000 */
[----:B-1----:R-:W1:Y:S02]  /*2e50*/  SYNCS.PHASECHK.TRANS64.TRYWAIT P1, [R0+URZ+0x80], R5 ;  /* 0x00008005000075a7 */ /* 0x002e6400080211ff */
[----:B-1--4-:R-:W-:Y:S09]  /*2e60*/  @!P1 BRA `(.L_x_52) ;  /* 0x0000006000e09947 */ /* 0x012ff20003800000 */
.L_x_137:
[----:B------:R-:W-:Y:S01]  /*2e70*/  LEA R4, R10, UR6, 0x4 ;  /* 0x000000060a047c11 */ /* 0x000fe2000f8e20ff */
[----:B------:R-:W-:Y:S01]  /*2e80*/  @UP3 ULEA UR4, UR17, UR6, 0x3 ;  /* 0x0000000611043291 */ /* 0x000fe2000f8e18ff */
[----:B------:R-:W-:Y:S01]  /*2e90*/  PLOP3.LUT P2, PT, PT, PT, PT, 0x80, 0x8 ;  /* 0x000000000008781c */ /* 0x000fe20003f4f070 */
[----:B------:R-:W-:Y:S01]  /*2ea0*/  ULEA UR9, UR18, UR6, 0x3 ;  /* 0x0000000612097291 */ /* 0x000fe2000f8e18ff */
[----:B------:R-:W-:Y:S02]  /*2eb0*/  PRMT R3, RZ, 0x654, R3 ;  /* 0x00000654ff037816 */ /* 0x000fe40000000003 */
[----:B-1----:R-:W1:Y:S01]  /*2ec0*/  LDS.128 R4, [R4+0x110] ;  /* 0x0001100004047984 */ /* 0x002e620000000c00 */
[----:B------:R-:W-:Y:S02]  /*2ed0*/  @P0 SHF.L.U32 R2, R8, 0x1f, RZ ;  /* 0x0000001f08020819 */ /* 0x000fe400000006ff */
[----:B------:R-:W-:Y:S01]  /*2ee0*/  SHF.L.U32 R0, R11, 0x1f, RZ ;  /* 0x0000001f0b007819 */ /* 0x000fe200000006ff */
[----:B------:R-:W-:Y:S01]  /*2ef0*/  @!PT LDS RZ, [RZ] ;  /* 0x00000000fffff984 */ /* 0x000fe20000000800 */
[----:B------:R-:W-:Y:S01]  /*2f00*/  @!PT LDS RZ, [RZ] ;  /* 0x00000000fffff984 */ /* 0x000fe20000000800 */
[----:B------:R-:W-:Y:S01]  /*2f10*/  @!PT LDS RZ, [RZ] ;  /* 0x00000000fffff984 */ /* 0x000fe20000000800 */
[----:B------:R-:W-:Y:S01]  /*2f20*/  @!PT LDS RZ, [RZ] ;  /* 0x00000000fffff984 */ /* 0x000fe20000000800 */
[----:B------:R2:W-:Y:S06]  /*2f30*/  MEMBAR.ALL.CTA ;  /* 0x0000000000007992 */ /* 0x0005ec0000008000 */
[----:B--2---:R-:W2:Y:S02]  /*2f40*/  FENCE.VIEW.ASYNC.S ;  /* 0x00000000000073c6 */ /* 0x004ea40000000000 */
[----:B--2---:R2:W-:Y:S01]  /*2f50*/  SYNCS.ARRIVE.TRANS64.RED.A1T0 RZ, [R3+URZ], RZ ;  /* 0x000000ff03ff79a7 */ /* 0x0045e200081004ff */
[----:B------:R2:W4:Y:S01]  /*2f60*/  @P0 SYNCS.PHASECHK.TRANS64.TRYWAIT P2, [UR4], R2 ;  /* 0x00000002ff0005a7 */ /* 0x0005220008041104 */
[----:B-1----:R-:W-:Y:S01]  /*2f70*/  LOP3.LUT P1, RZ, R6, 0x1, RZ, 0xc0, !PT ;  /* 0x0000000106ff7812 */ /* 0x002fe2000782c0ff */
[----:B------:R-:W1:Y:S02]  /*2f80*/  SYNCS.PHASECHK.TRANS64.TRYWAIT P0, [UR9+0xc0], R0 ;  /* 0x0000c000ff0075a7 */ /* 0x000e640008001109 */
[----:B-12-4-:R-:W-:Y:S10]  /*2f90*/  @!P0 BRA `(.L_x_53) ;  /* 0x0000006000a88947 */ /* 0x016ff40003800000 */
.L_x_139:
[----:B------:R-:W-:Y:S01]  /*2fa0*/  IADD3 R10, PT, PT, R10, 0x1, RZ ;  /* 0x000000010a0a7810 */ /* 0x000fe20007ffe0ff */
[----:B------:R-:W-:Y:S06]  /*2fb0*/  BRA.U !UP3, `(.L_x_54) ;  /* 0x000000010ba07547 */ /* 0x000fec000b800000 */
[----:B------:R-:W-:Y:S02]  /*2fc0*/  ULEA.HI UR8, UR18, UR18, URZ, 0x1 ;  /* 0x0000001212087291 */ /* 0x000fe4000f8f08ff */
[----:B------:R-:W-:Y:S02]  /*2fd0*/  UPLOP3.LUT UP4, UPT, UPT, UPT, UPT, 0x40, 0x4 ;  /* 0x000000000004789c */ /* 0x000fe40003f8e870 */
[----:B------:R-:W-:Y:S02]  /*2fe0*/  USHF.L.U32 UR4, UR8, 0x7, URZ ;  /* 0x0000000708047899 */ /* 0x000fe400080006ff */
[----:B------:R-:W-:Y:S02]  /*2ff0*/  ULOP3.LUT UR8, UR8, 0xffe, URZ, 0xc0, !UPT ;  /* 0x00000ffe08087892 */ /* 0x000fe4000f8ec0ff */
[----:B------:R-:W-:Y:S02]  /*3000*/  ULOP3.LUT UR4, UR4, 0xffffff00, URZ, 0xc0, !UPT ;  /* 0xffffff0004047892 */ /* 0x000fe4000f8ec0ff */
[----:B------:R-:W-:-:S02]  /*3010*/  UIADD3 UR8, UPT, UPT, -UR8, UR18, URZ ;  /* 0x0000001208087290 */ /* 0x000fc4000fffe1ff */
[----:B------:R-:W-:Y:S01]  /*3020*/  UIADD3 UR4, UPT, UPT, UR19, UR4, URZ ;  /* 0x0000000413047290 */ /* 0x000fe2000fffe0ff */
[----:B------:R-:W-:Y:S01]  /*3030*/  UMOV UR16, UR10 ;  /* 0x0000000a00107c82 */ /* 0x000fe20008000000 */
[----:B------:R-:W-:Y:S02]  /*3040*/  UMOV UR15, UR5 ;  /* 0x00000005000f7c82 */ /* 0x000fe40008000000 */
[----:B------:R-:W-:Y:S01]  /*3050*/  ULEA UR8, UR8, UR4, 0x14 ;  /* 0x0000000408087291 */ /* 0x000fe2000f8ea0ff */
[----:B------:R-:W-:-:S11]  /*3060*/  UMOV UR14, UR17 ;  /* 0x00000011000e7c82 */ /* 0x000fd60008000000 */
.L_x_57:
[----:B------:R-:W-:Y:S02]  /*3070*/  UIADD3 UR16, UPT, UPT, UR16, 0x1, URZ ;  /* 0x0000000110107890 */ /* 0x000fe4000fffe0ff */
[----:B--2---:R-:W-:Y:S02]  /*3080*/  ULEA UR7, UR14, UR6, 0x3 ;  /* 0x000000060e077291 */ /* 0x004fe4000f8e18ff */
[----:B------:R-:W-:Y:S01]  /*3090*/  UISETP.NE.AND UP0, UPT, UR16, URZ, UPT ;  /* 0x000000ff1000728c */ /* 0x000fe2000bf05270 */
[----:B----4-:R-:W-:Y:S10]  /*30a0*/  @P2 BRA `(.L_x_55) ;  /* 0x00000000000c2947 */ /* 0x010ff40003800000 */
[----:B-1----:R-:W-:Y:S04]  /*30b0*/  SHF.L.U32 R3, R8, 0x1f, RZ ;  /* 0x0000001f08037819 */ /* 0x002fe800000006ff */
[----:B------:R-:W1:Y:S02]  /*30c0*/  SYNCS.PHASECHK.TRANS64.TRYWAIT P0, [UR7], R3 ;  /* 0x00000003ff0075a7 */ /* 0x000e640008001107 */
[----:B-1----:R-:W-:Y:S05]  /*30d0*/  @!P0 BRA `(.L_x_56) ;  /* 0x0000006000708947 */ /* 0x002fea0003800000 */
.L_x_55:
[----:B------:R-:W-:Y:S01]  /*30e0*/  UISETP.NE.AND UP1, UPT, UR15, 0x1, UPT ;  /* 0x000000010f00788c */ /* 0x000fe2000bf25270 */
[----:B------:R-:W-:Y:S01]  /*30f0*/  PLOP3.LUT P2, PT, PT, PT, PT, 0x80, 0x8 ;  /* 0x000000000008781c */ /* 0x000fe20003f4f070 */
[----:B------:R-:W-:Y:S02]  /*3100*/  UIADD3 UR17, UPT, UPT, UR14, 0x1, URZ ;  /* 0x000000010e117890 */ /* 0x000fe4000fffe0ff */
[----:B------:R-:W-:Y:S02]  /*3110*/  ULEA UR22, UR14, UR12, 0x9 ;  /* 0x0000000c0e167291 */ /* 0x000fe4000f8e48ff */
[----:B------:R-:W-:Y:S01]  /*3120*/  UISETP.NE.AND UP2, UPT, UR17, 0x3, UPT ;  /* 0x000000031100788c */ /* 0x000fe2000bf45270 */
[----:B------:R-:W-:Y:S01]  /*3130*/  PLOP3.LUT P0, PT, PT, PT, UP1, 0x80, 0x8 ;  /* 0x000000000008781c */ /* 0x000fe20003f0f018 */
[----:B------:R-:W-:Y:S02]  /*3140*/  ULEA UR24, UR14, UR11, 0x7 ;  /* 0x0000000b0e187291 */ /* 0x000fe4000f8e38ff */
[----:B------:R-:W-:Y:S02]  /*3150*/  USEL UR13, URZ, 0x1, UP2 ;  /* 0x00000001ff0d7887 */ /* 0x000fe40009000000 */
[----:B------:R-:W-:Y:S02]  /*3160*/  USEL UR17, UR17, URZ, UP2 ;  /* 0x000000ff11117287 */ /* 0x000fe40009000000 */
[----:B------:R-:W-:Y:S02]  /*3170*/  UIADD3 UR7, UPT, UPT, UR7, 0x18, URZ ;  /* 0x0000001807077890 */ /* 0x000fe4000fffe0ff */
[----:B------:R-:W-:Y:S01]  /*3180*/  @UP1 ULEA UR4, UR17, UR6, 0x3 ;  /* 0x0000000611041291 */ /* 0x000fe2000f8e18ff */
[----:B------:R-:W-:Y:S01]  /*3190*/  LOP3.LUT R8, R8, UR13, RZ, 0x3c, !PT ;  /* 0x0000000d08087c12 */ /* 0x000fe2000f8e3cff */
[----:B------:R-:W-:Y:S01]  /*31a0*/  UMOV UR23, 0xc0004010 ;  /* 0xc000401000177882 */ /* 0x000fe20000000000 */
[----:B------:R-:W-:Y:S01]  /*31b0*/  UMOV UR25, 0xc0004010 ;  /* 0xc000401000197882 */ /* 0x000fe20000000000 */
[----:B------:R-:W-:Y:S01]  /*31c0*/  UIADD3 UR15, UPT, UPT, UR15, -0x1, URZ ;  /* 0xffffffff0f0f7890 */ /* 0x000fe2000fffe0ff */
[----:B-1----:R-:W-:Y:S01]  /*31d0*/  @P0 SHF.L.U32 R0, R8, 0x1f, RZ ;  /* 0x0000001f08000819 */ /* 0x002fe200000006ff */
[----:B------:R-:W-:Y:S03]  /*31e0*/  UMOV UR14, UR17 ;  /* 0x00000011000e7c82 */ /* 0x000fe60008000000 */
[----:B------:R2:W4:Y:S01]  /*31f0*/  @P0 SYNCS.PHASECHK.TRANS64.TRYWAIT P2, [UR4], R0 ;  /* 0x00000000ff0005a7 */ /* 0x0005220008041104 */
[----:B------:R2:W-:Y:S01]  /*3200*/  UTCIMMA gdesc[UR24], gdesc[UR22], tmem[UR8], tmem[UR20], idesc[UR21], UP4 ;  /* 0x00ff1416180075ea */ /* 0x0005e2000a000108 */
[----:B------:R-:W-:Y:S01]  /*3210*/  UPLOP3.LUT UP4, UPT, UPT, UPT, UPT, 0x80, 0x8 ;  /* 0x000000000008789c */ /* 0x000fe20003f8f070 */
[----:B------:R2:W-:Y:S01]  /*3220*/  UTCBAR [UR7], URZ ;  /* 0x000000ff070073e9 */ /* 0x0005e200080000ff */
[----:B------:R-:W-:Y:S09]  /*3230*/  BRA.U UP0, `(.L_x_57) ;  /* 0xfffffffd008c7547 */ /* 0x000ff2000b83ffff */
.L_x_54:
[----:B------:R-:W-:Y:S01]  /*3240*/  UIADD3 UR18, UPT, UPT, UR18, 0x1, URZ ;  /* 0x0000000112127890 */ /* 0x000fe2000fffe0ff */
[C---:B------:R-:W-:Y:S01]  /*3250*/  ISETP.NE.AND P0, PT, R10.reuse, 0x2, PT ;  /* 0x000000020a00780c */ /* 0x040fe20003f05270 */
[----:B------:R-:W-:Y:S02]  /*3260*/  UIADD3 UR9, UPT, UPT, UR9, 0xa0, URZ ;  /* 0x000000a009097890 */ /* 0x000fe4000fffe0ff */
[----:B------:R-:W-:Y:S01]  /*3270*/  UISETP.NE.AND UP0, UPT, UR18, 0x4, UPT ;  /* 0x000000041200788c */ /* 0x000fe2000bf05270 */
[----:B-12---:R-:W-:Y:S02]  /*3280*/  SEL R0, RZ, 0x1, P0 ;  /* 0x00000001ff007807 */ /* 0x006fe40000000000 */
[----:B------:R-:W-:Y:S01]  /*3290*/  SEL R10, R10, RZ, P0 ;  /* 0x000000ff0a0a7207 */ /* 0x000fe20000000000 */
[----:B------:R-:W-:Y:S01]  /*32a0*/  USEL UR4, URZ, 0x1, UP0 ;  /* 0x00000001ff047887 */ /* 0x000fe20008000000 */
[----:B------:R-:W-:Y:S01]  /*32b0*/  LOP3.LUT R9, R9, R0, RZ, 0x3c, !PT ;  /* 0x0000000009097212 */ /* 0x000fe200078e3cff */
[----:B------:R-:W-:Y:S01]  /*32c0*/  USEL UR18, UR18, URZ, UP0 ;  /* 0x000000ff12127287 */ /* 0x000fe20008000000 */
[----:B------:R1:W-:Y:S03]  /*32d0*/  UTCBAR [UR9], URZ ;  /* 0x000000ff090073e9 */ /* 0x0003e600080000ff */
[----:B------:R-:W-:Y:S01]  /*32e0*/  LOP3.LUT R11, R11, UR4, RZ, 0x3c, !PT ;  /* 0x000000040b0b7c12 */ /* 0x000fe2000f8e3cff */
[----:B------:R-:W-:Y:S07]  /*32f0*/  @P1 BRA `(.L_x_58) ;  /* 0xfffffff800c41947 */ /* 0x000fee000383ffff */
[----:B------:R-:W2:Y:S01]  /*3300*/  S2UR UR4, SR_CgaCtaId ;  /* 0x00000000000479c3 */ /* 0x000ea20000008800 */
[----:B------:R-:W-:Y:S01]  /*3310*/  ELECT P0, URZ, PT ;  /* 0x0000000000ff782f */ /* 0x000fe20003800000 */
[----:B------:R-:W-:Y:S01]  /*3320*/  IMAD.MOV.U32 R0, RZ, RZ, 0x1 ;  /* 0x00000001ff007424 */ /* 0x000fe200078e00ff */
[----:B------:R-:W-:Y:S01]  /*3330*/  UIADD3 UR6, UPT, UPT, UR6, 0xc0, URZ ;  /* 0x000000c006067890 */ /* 0x000fe2000fffe0ff */
[----:B------:R-:W-:Y:S01]  /*3340*/  SHF.L.U32 R3, R11, 0x1f, RZ ;  /* 0x0000001f0b037819 */ /* 0x000fe200000006ff */
[----:B------:R-:W-:-:S03]  /*3350*/  UMOV UR5, 0x40 ;  /* 0x0000004000057882 */ /* 0x000fc60000000000 */
[----:B------:R-:W-:Y:S01]  /*3360*/  UVIRTCOUNT.DEALLOC.SMPOOL 0x80 ;  /* 0x000000800000784c */ /* 0x000fe20000000000 */
[----:B--2---:R-:W-:Y:S02]  /*3370*/  ULEA UR4, UR4, UR5, 0x18 ;  /* 0x0000000504047291 */ /* 0x004fe4000f8ec0ff */
[----:B------:R-:W-:-:S07]  /*3380*/  ULEA UR5, UR18, UR6, 0x3 ;  /* 0x0000000612057291 */ /* 0x000fce000f8e18ff */
[----:B------:R2:W-:Y:S02]  /*3390*/  @P0 STS.U8 [UR4+0x1c], R0 ;  /* 0x00001c00ff000988 */ /* 0x0005e40008000004 */
[----:B------:R-:W3:Y:S02]  /*33a0*/  SYNCS.PHASECHK.TRANS64.TRYWAIT P0, [UR5], R3 ;  /* 0x00000003ff0075a7 */ /* 0x000ee40008001105 */
[----:B--23--:R-:W-:Y:S05]  /*33b0*/  @!P0 BRA `(.L_x_59) ;  /* 0x0000005c00d08947 */ /* 0x00cfea0003800000 */
.L_x_142:
[----:B------:R-:W-:-:S04]  /*33c0*/  UIADD3 UR7, UPT, UPT, UR18, 0x1, URZ ;  /* 0x0000000112077890 */ /* 0x000fc8000fffe0ff */
[----:B------:R-:W-:-:S04]  /*33d0*/  UISETP.NE.AND UP0, UPT, UR7, 0x4, UPT ;  /* 0x000000040700788c */ /* 0x000fc8000bf05270 */
[----:B------:R-:W-:Y:S02]  /*33e0*/  USEL UR8, URZ, 0x1, UP0 ;  /* 0x00000001ff087887 */ /* 0x000fe40008000000 */
[----:B------:R-:W-:-:S04]  /*33f0*/  USEL UR7, UR7, URZ, UP0 ;  /* 0x000000ff07077287 */ /* 0x000fc80008000000 */
[----:B------:R-:W-:Y:S01]  /*3400*/  ULEA UR5, UR7, UR6, 0x3 ;  /* 0x0000000607057291 */ /* 0x000fe2000f8e18ff */
[----:B------:R-:W-:-:S04]  /*3410*/  LOP3.LUT R2, R11, UR8, RZ, 0x3c, !PT ;  /* 0x000000080b027c12 */ /* 0x000fc8000f8e3cff */
[----:B--2---:R-:W-:-:S04]  /*3420*/  SHF.L.U32 R3, R2, 0x1f, RZ ;  /* 0x0000001f02037819 */ /* 0x004fc800000006ff */
[----:B------:R-:W2:Y:S02]  /*3430*/  SYNCS.PHASECHK.TRANS64.TRYWAIT P0, [UR5], R3 ;  /* 0x00000003ff0075a7 */ /* 0x000ea40008001105 */
[----:B--2---:R-:W-:Y:S05]  /*3440*/  @!P0 BRA `(.L_x_60) ;  /* 0x0000005c00c48947 */ /* 0x004fea0003800000 */
.L_x_144:
        /* <DEDUP_REMOVED lines=9> */
.L_x_146:
[----:B------:R-:W-:-:S04]  /*34e0*/  UIADD3 UR7, UPT, UPT, UR7, 0x1, URZ ;  /* 0x0000000107077890 */ /* 0x000fc8000fffe0ff */
[----:B------:R-:W-:-:S04]  /*34f0*/  UISETP.NE.AND UP0, UPT, UR7, 0x4, UPT ;  /* 0x000000040700788c */ /* 0x000fc8000bf05270 */
[----:B------:R-:W-:Y:S02]  /*3500*/  USEL UR5, URZ, 0x1, UP0 ;  /* 0x00000001ff057887 */ /* 0x000fe40008000000 */
[----:B------:R-:W-:-:S04]  /*3510*/  USEL UR7, UR7, URZ, UP0 ;  /* 0x000000ff07077287 */ /* 0x000fc80008000000 */
[----:B------:R-:W-:Y:S01]  /*3520*/  ULEA UR7, UR7, UR6, 0x3 ;  /* 0x0000000607077291 */ /* 0x000fe2000f8e18ff */
[----:B--2---:R-:W-:-:S04]  /*3530*/  LOP3.LUT R3, R2, UR5, RZ, 0x3c, !PT ;  /* 0x0000000502037c12 */ /* 0x004fc8000f8e3cff */
[----:B------:R-:W-:-:S04]  /*3540*/  SHF.L.U32 R3, R3, 0x1f, RZ ;  /* 0x0000001f03037819 */ /* 0x000fc800000006ff */
[----:B------:R-:W2:Y:S02]  /*3550*/  SYNCS.PHASECHK.TRANS64.TRYWAIT P0, [UR7], R3 ;  /* 0x00000003ff0075a7 */ /* 0x000ea40008001107 */
[----:B--2---:R-:W-:Y:S05]  /*3560*/  @!P0 BRA `(.L_x_62) ;  /* 0x0000005c00ac8947 */ /* 0x004fea0003800000 */
.L_x_148:
[----:B------:R-:W-:Y:S01]  /*3570*/  NOP ;  /* 0x0000000000007918 */ /* 0x000fe20000000000 */
[----:B--2---:R-:W2:Y:S01]  /*3580*/  LDS R0, [UR4+0x14] ;  /* 0x00001404ff007984 */ /* 0x004ea20008000800 */
[----:B------:R-:W-:Y:S01]  /*3590*/  ULOP3.LUT UR6, UR19, 0xffff, URZ, 0xc0, !UPT ;  /* 0x0000ffff13067892 */ /* 0x000fe2000f8ec0ff */
[----:B------:R-:W-:Y:S01]  /*35a0*/  UMOV UR8, 0xffff ;  /* 0x0000ffff00087882 */ /* 0x000fe20000000000 */
[----:B------:R-:W-:Y:S02]  /*35b0*/  UMOV UR5, 0x1 ;  /* 0x0000000100057882 */ /* 0x000fe40000000000 */
[----:B------:R-:W-:-:S04]  /*35c0*/  USHF.R.U32.HI UR6, URZ, 0x5, UR6 ;  /* 0x00000005ff067899 */ /* 0x000fc80008011606 */
[----:B------:R-:W-:Y:S02]  /*35d0*/  USHF.L.U32 UR8, UR8, UR6, URZ ;  /* 0x0000000608087299 */ /* 0x000fe400080006ff */
[----:B------:R-:W-:-:S04]  /*35e0*/  USHF.L.U32 UR5, UR5, UR6, URZ ;  /* 0x0000000605057299 */ /* 0x000fc800080006ff */
[----:B--2---:R-:W-:-:S04]  /*35f0*/  LOP3.LUT R0, R0, UR8, RZ, 0xc0, !PT ;  /* 0x0000000800007c12 */ /* 0x004fc8000f8ec0ff */
[----:B------:R-:W-:-:S13]  /*3600*/  ISETP.NE.AND P0, PT, R0, UR8, PT ;  /* 0x0000000800007c0c */ /* 0x000fda000bf05270 */
[----:B------:R-:W-:Y:S05]  /*3610*/  @P0 BRA `(.L_x_63) ;  /* 0x0000000000580947 */ /* 0x000fea0003800000 */
[----:B------:R-:W2:Y:S02]  /*3620*/  LDS R0, [UR4+0x18] ;  /* 0x00001804ff007984 */ /* 0x000ea40008000800 */
[----:B--2---:R-:W-:-:S04]  /*3630*/  LOP3.LUT R0, R0, UR5, RZ, 0xc0, !PT ;  /* 0x0000000500007c12 */ /* 0x004fc8000f8ec0ff */
[----:B------:R-:W-:-:S13]  /*3640*/  ISETP.NE.AND P0, PT, R0, UR5, PT ;  /* 0x0000000500007c0c */ /* 0x000fda000bf05270 */
[----:B------:R-:W-:Y:S05]  /*3650*/  @P0 BRA `(.L_x_64) ;  /* 0x00000000003c0947 */ /* 0x000fea0003800000 */
[----:B------:R-:W2:Y:S01]  /*3660*/  S2R R2, SR_LANEID ;  /* 0x0000000000027919 */ /* 0x000ea20000000000 */
[----:B------:R-:W-:Y:S01]  /*3670*/  ULOP3.LUT UR8, URZ, UR8, URZ, 0x33, !UPT ;  /* 0x00000008ff087292 */ /* 0x000fe2000f8e33ff */
[----:B------:R-:W-:Y:S01]  /*3680*/  LOP3.LUT R4, RZ, UR5, RZ, 0x33, !PT ;  /* 0x00000005ff047c12 */ /* 0x000fe2000f8e33ff */
[----:B------:R-:W-:Y:S02]  /*3690*/  VOTEU.ANY UR7, UPT, PT ;  /* 0x0000000000077886 */ /* 0x000fe400038e0100 */
[----:B------:R-:W-:Y:S01]  /*36a0*/  UFLO.U32 UR7, UR7 ;  /* 0x00000007000772bd */ /* 0x000fe200080e0000 */
[----:B------:R-:W3:Y:S01]  /*36b0*/  REDUX UR5, R4 ;  /* 0x00000000040573c4 */ /* 0x000ee20000000000 */
[----:B------:R-:W-:-:S06]  /*36c0*/  IMAD.U32 R0, RZ, RZ, UR8 ;  /* 0x00000008ff007e24 */ /* 0x000fcc000f8e00ff */
[----:B------:R1:W-:Y:S01]  /*36d0*/  UTCATOMSWS.AND URZ, UR8 ;  /* 0x0000000800ff79e3 */ /* 0x0003e20008000000 */
[----:B------:R-:W4:Y:S01]  /*36e0*/  REDUX UR6, R0 ;  /* 0x00000000000673c4 */ /* 0x000f220000000000 */
[----:B--2---:R-:W-:Y:S01]  /*36f0*/  ISETP.EQ.U32.AND P0, PT, R2, UR7, PT ;  /* 0x0000000702007c0c */ /* 0x004fe2000bf02070 */
[----:B---3--:R-:W-:Y:S01]  /*3700*/  IMAD.U32 R2, RZ, RZ, UR5 ;  /* 0x00000005ff027e24 */ /* 0x008fe2000f8e00ff */
[----:B----4-:R-:W-:-:S11]  /*3710*/  MOV R3, UR6 ;  /* 0x0000000600037c02 */ /* 0x010fd60008000f00 */
[----:B------:R1:W-:Y:S04]  /*3720*/  @P0 ATOMS.AND RZ, [UR4+0x14], R3 ;  /* 0x00001403ffff098c */ /* 0x0003e8000a800004 */
[----:B------:R1:W-:Y:S01]  /*3730*/  @P0 ATOMS.AND RZ, [UR4+0x18], R2 ;  /* 0x00001802ffff098c */ /* 0x0003e2000a800004 */
[----:B------:R-:W-:Y:S05]  /*3740*/  BRA `(.L_x_65) ;  /* 0x0000000000147947 */ /* 0x000fea0003800000 */
.L_x_64:
[----:B------:R-:W-:Y:S02]  /*3750*/  MOV R2, 0x3770 ;  /* 0x0000377000027802 */ /* 0x000fe40000000f00 */
[----:B-1--45:R-:W-:Y:S05]  /*3760*/  CALL.REL.NOINC `($__internal_0_$__cuda_sm10x_tcgen05_guardrail_trap_col_being_dealloced_not_returned_by_alloc) ;  /* 0x0000006000907944 */ /* 0x032fea0003c00000 */
[----:B------:R-:W-:Y:S05]  /*3770*/  BRA `(.L_x_65) ;  /* 0x0000000000087947 */ /* 0x000fea0003800000 */
.L_x_63:
[----:B------:R-:W-:Y:S02]  /*3780*/  MOV R2, 0x37a0 ;  /* 0x000037a000027802 */ /* 0x000fe40000000f00 */
[----:B-1--45:R-:W-:Y:S05]  /*3790*/  CALL.REL.NOINC `($__internal_2_$__cuda_sm10x_tcgen05_guardrail_trap_unallocated_columns_being_dealloced) ;  /* 0x00000060009c7944 */ /* 0x032fea0003c00000 */
.L_x_65:
[----:B------:R-:W-:Y:S01]  /*37a0*/  NOP ;  /* 0x0000000000007918 */ /* 0x000fe20000000000 */
[----:B-1----:R-:W-:Y:S05]  /*37b0*/  EXIT ;  /* 0x000000000000794d */ /* 0x002fea0003800000 */
.L_x_47:
[----:B------:R-:W-:-:S09]  /*37c0*/  UISETP.NE.OR UP2, UPT, UR8, 0x3, !UP2 ;  /* 0x000000030800788c */ /* 0x000fd2000d745670 */
[----:B------:R-:W-:Y:S05]  /*37d0*/  BRA.U UP2, `(.L_x_66) ;  /* 0x0000001102147547 */ /* 0x000fea000b800000 */
[----:B------:R-:W1:Y:S01]  /*37e0*/  LDC R0, c[0x0][0xb30] ;  /* 0x0002cc00ff007b82 */ /* 0x000e620000000800 */
[----:B------:R-:W2:Y:S01]  /*37f0*/  LDCU.64 UR8, c[0x0][0x888] ;  /* 0x00011100ff0877ac */ /* 0x000ea20008000a00 */
[----:B------:R-:W-:Y:S02]  /*3800*/  HFMA2 R29, -RZ, RZ, 0, 0 ;  /* 0x00000000ff1d7431 */ /* 0x000fe400000001ff */
[----:B------:R-:W-:Y:S01]  /*3810*/  IMAD.MOV.U32 R31, RZ, RZ, 0x1 ;  /* 0x00000001ff1f7424 */ /* 0x000fe200078e00ff */
[----:B------:R-:W-:Y:S01]  /*3820*/  MOV R23, 0x1000 ;  /* 0x0000100000177802 */ /* 0x000fe20000000f00 */
[----:B------:R-:W4:Y:S01]  /*3830*/  LDCU.64 UR4, c[0x0][0x890] ;  /* 0x00011200ff0477ac */ /* 0x000f220008000a00 */
[----:B------:R-:W-:Y:S01]  /*3840*/  IMAD.MOV.U32 R30, RZ, RZ, RZ ;  /* 0x000000ffff1e7224 */ /* 0x000fe200078e00ff */
[----:B------:R-:W3:Y:S01]  /*3850*/  LDC R19, c[0x0][0x370] ;  /* 0x0000dc00ff137b82 */ /* 0x000ee20000000800 */
[----:B------:R-:W-:Y:S01]  /*3860*/  UMOV UR7, 0x400 ;  /* 0x0000040000077882 */ /* 0x000fe20000000000 */
[----:B------:R-:W-:-:S02]  /*3870*/  UPLOP3.LUT UP1, UPT, UPT, UPT, UPT, 0x40, 0x4 ;  /* 0x000000000004789c */ /* 0x000fc40003f2e870 */
[----:B------:R-:W-:-:S04]  /*3880*/  ULEA UR7, UR37, UR7, 0x18 ;  /* 0x0000000725077291 */ /* 0x000fc8000f8ec0ff */
[----:B------:R-:W3:Y:S01]  /*3890*/  LDC R2, c[0x0][0xb0c] ;  /* 0x0002c300ff027b82 */ /* 0x000ee20000000800 */
[----:B------:R-:W-:Y:S02]  /*38a0*/  UIADD3 UR13, UPT, UPT, UR7, 0x48, URZ ;  /* 0x00000048070d7890 */ /* 0x000fe4000fffe0ff */
[----:B--2---:R-:W-:Y:S02]  /*38b0*/  UISETP.NE.U32.AND UP2, UPT, UR8, URZ, UPT ;  /* 0x000000ff0800728c */ /* 0x004fe4000bf45070 */
[----:B------:R-:W-:Y:S02]  /*38c0*/  UIADD3 UR33, UPT, UPT, UR7, 0x30, URZ ;  /* 0x0000003007217890 */ /* 0x000fe4000fffe0ff */
[----:B----4-:R-:W-:Y:S01]  /*38d0*/  UISETP.NE.U32.AND UP3, UPT, UR4, URZ, UPT ;  /* 0x000000ff0400728c */ /* 0x010fe2000bf65070 */
[----:B------:R-:W2:Y:S01]  /*38e0*/  LDC R18, c[0x0][0xb20] ;  /* 0x0002c800ff127b82 */ /* 0x000ea20000000800 */
[----:B-1----:R-:W-:Y:S01]  /*38f0*/  ISETP.NE.AND P1, PT, R0, 0x1, PT ;  /* 0x000000010000780c */ /* 0x002fe20003f25270 */
[----:B------:R-:W-:-:S02]  /*3900*/  UISETP.NE.AND.EX UP2, UPT, UR9, URZ, UPT, UP2 ;  /* 0x000000ff0900728c */ /* 0x000fc4000bf45320 */
[----:B------:R-:W-:Y:S02]  /*3910*/  UIADD3 UR25, UPT, UPT, UR7, 0x38, URZ ;  /* 0x0000003807197890 */ /* 0x000fe4000fffe0ff */
[----:B------:R-:W-:Y:S02]  /*3920*/  UIADD3 UR17, UPT, UPT, UR7, 0x40, URZ ;  /* 0x0000004007117890 */ /* 0x000fe4000fffe0ff */
[----:B------:R-:W1:Y:S01]  /*3930*/  LDC.64 R32, c[0x0][0x348] ;  /* 0x0000d200ff207b82 */ /* 0x000e620000000a00 */
[----:B------:R-:W-:Y:S02]  /*3940*/  UPRMT UR13, UR37, 0x654, UR13 ;  /* 0x00000654250d7896 */ /* 0x000fe4000800000d */
[----:B------:R-:W-:-:S05]  /*3950*/  UISETP.NE.AND.EX UP3, UPT, UR5, URZ, UPT, UP3 ;  /* 0x000000ff0500728c */ /* 0x000fca000bf65330 */
[----:B------:R-:W4:Y:S08]  /*3960*/  LDC.64 R16, c[0x0][0xb10] ;  /* 0x0002c400ff107b82 */ /* 0x000f300000000a00 */
[----:B------:R-:W1:Y:S08]  /*3970*/  LDC.64 R6, c[0x0][0xb18] ;  /* 0x0002c600ff067b82 */ /* 0x000e700000000a00 */
[----:B------:R-:W1:Y:S08]  /*3980*/  LDC.64 R4, c[0x0][0xb28] ;  /* 0x0002ca00ff047b82 */ /* 0x000e700000000a00 */
[----:B--23--:R-:W1:Y:S02]  /*3990*/  LDC R22, c[0x0][0x374] ;  /* 0x0000dd00ff167b82 */ /* 0x00ce640000000800 */
.L_x_77:
[C---:B------:R-:W-:Y:S02]  /*39a0*/  LEA R0, R30.reuse, UR7, 0x3 ;  /* 0x000000071e007c11 */ /* 0x040fe4000f8e18ff */
[----:B------:R-:W-:Y:S02]  /*39b0*/  SHF.L.U32 R3, R29, 0x1f, RZ ;  /* 0x0000001f1d037819 */ /* 0x000fe400000006ff */
[----:B------:R-:W-:Y:S02]  /*39c0*/  LEA R24, R30, UR7, 0x4 ;  /* 0x000000071e187c11 */ /* 0x000fe4000f8e20ff */
[----:B--2---:R-:W2:Y:S02]  /*39d0*/  SYNCS.PHASECHK.TRANS64.TRYWAIT P0, [R0+URZ+0x80], R3 ;  /* 0x00008003000075a7 */ /* 0x004ea400080011ff */
[----:B--2---:R-:W-:Y:S05]  /*39e0*/  @!P0 BRA `(.L_x_67) ;  /* 0x0000005800a48947 */ /* 0x004fea0003800000 */
.L_x_149:
[----:B------:R-:W-:Y:S01]  /*39f0*/  ISETP.GE.AND P0, PT, R40, 0x1, PT ;  /* 0x000000012800780c */ /* 0x000fe20003f06270 */
[----:B------:R-:W3:Y:S01]  /*3a00*/  LDS.128 R24, [R24+0x110] ;  /* 0x0001100018187984 */ /* 0x000ee20000000c00 */
[----:B--2---:R-:W-:Y:S01]  /*3a10*/  VIADD R0, R0, 0x90 ;  /* 0x0000009000007836 */ /* 0x004fe20000000000 */
[----:B------:R-:W-:Y:S01]  /*3a20*/  @!PT LDS RZ, [RZ] ;  /* 0x00000000fffff984 */ /* 0x000fe20000000800 */
[----:B------:R-:W-:Y:S01]  /*3a30*/  @!PT LDS RZ, [RZ] ;  /* 0x00000000fffff984 */ /* 0x000fe20000000800 */
[----:B------:R-:W-:Y:S01]  /*3a40*/  @!PT LDS RZ, [RZ] ;  /* 0x00000000fffff984 */ /* 0x000fe20000000800 */
[----:B------:R-:W-:Y:S01]  /*3a50*/  @!PT LDS RZ, [RZ] ;  /* 0x00000000fffff984 */ /* 0x000fe20000000800 */
[----:B------:R2:W-:Y:S06]  /*3a60*/  MEMBAR.ALL.CTA ;  /* 0x0000000000007992 */ /* 0x0005ec0000008000 */
[----:B--2---:R-:W2:Y:S01]  /*3a70*/  FENCE.VIEW.ASYNC.S ;  /* 0x00000000000073c6 */ /* 0x004ea20000000000 */
[----:B------:R-:W-:Y:S04]  /*3a80*/  PRMT R0, RZ, 0x654, R0 ;  /* 0x00000654ff007816 */ /* 0x000fe80000000000 */
[----:B--2---:R2:W-:Y:S01]  /*3a90*/  SYNCS.ARRIVE.TRANS64.RED.A1T0 RZ, [R0+URZ], RZ ;  /* 0x000000ff00ff79a7 */ /* 0x0045e200081004ff */
[----:B---3--:R-:W-:Y:S11]  /*3aa0*/  LOP3.LUT P3, RZ, R26, 0x1, RZ, 0xc0, !PT ;  /* 0x000000011aff7812 */ /* 0x008ff6000786c0ff */
[----:B------:R-:W-:Y:S02]  /*3ab0*/  @!UPT UIADD3 URZ, UPT, UPT, URZ, URZ, URZ ;  /* 0x000000fffffff290 */ /* 0x000fe4000fffe0ff */
[----:B------:R-:W-:Y:S02]  /*3ac0*/  @P3 MOV R13, R24 ;  /* 0x00000018000d3202 */ /* 0x000fe40000000f00 */
[----:B------:R-:W-:Y:S01]  /*3ad0*/  @P3 LOP3.LUT R8, R25, 0xffff, RZ, 0xc0, !PT ;  /* 0x0000ffff19083812 */ /* 0x000fe200078ec0ff */
[----:B--2---:R-:W-:Y:S06]  /*3ae0*/  @!P0 BRA `(.L_x_68) ;  /* 0x0000000000a48947 */ /* 0x004fec0003800000 */
[----:B-1----:R-:W-:Y:S01]  /*3af0*/  IMAD.HI.U32 R35, R22, R7, RZ ;  /* 0x0000000716237227 */ /* 0x002fe200078e00ff */
[----:B------:R-:W-:Y:S02]  /*3b00*/  ISETP.NE.AND P0, PT, R6, 0x1, PT ;  /* 0x000000010600780c */ /* 0x000fe40003f05270 */
[----:B------:R-:W-:Y:S01]  /*3b10*/  ISETP.NE.AND P2, PT, R40, 0x1, PT ;  /* 0x000000012800780c */ /* 0x000fe20003f45270 */
[----:B----4-:R-:W-:Y:S01]  /*3b20*/  IMAD.HI.U32 R34, R19, R16, RZ ;  /* 0x0000001013227227 */ /* 0x010fe200078e00ff */
[----:B------:R-:W-:Y:S02]  /*3b30*/  SHF.R.U32.HI R35, RZ, R18, R35 ;  /* 0x00000012ff237219 */ /* 0x000fe40000011623 */
[----:B------:R-:W-:Y:S01]  /*3b40*/  ISETP.NE.AND P4, PT, R2, 0x1, PT ;  /* 0x000000010200780c */ /* 0x000fe20003f85270 */
[----:B------:R-:W-:Y:S01]  /*3b50*/  IMAD.HI.U32 R36, R13, R16, RZ ;  /* 0x000000100d247227 */ /* 0x000fe200078e00ff */
[----:B------:R-:W-:Y:S02]  /*3b60*/  SHF.R.U32.HI R34, RZ, R17, R34 ;  /* 0x00000011ff227219 */ /* 0x000fe40000011622 */
[----:B------:R-:W-:Y:S01]  /*3b70*/  SEL R3, R22, R35, !P0 ;  /* 0x0000002316037207 */ /* 0x000fe20004000000 */
[C---:B------:R-:W-:Y:S01]  /*3b80*/  IMAD.HI.U32 R35, R8.reuse, R7, RZ ;  /* 0x0000000708237227 */ /* 0x040fe200078e00ff */
[----:B------:R-:W-:Y:S02]  /*3b90*/  SEL R11, R19, R34, !P4 ;  /* 0x00000022130b7207 */ /* 0x000fe40006000000 */
[----:B------:R-:W-:Y:S01]  /*3ba0*/  SHF.R.U32.HI R36, RZ, R17, R36 ;  /* 0x00000011ff247219 */ /* 0x000fe20000011624 */
[----:B------:R-:W-:Y:S01]  /*3bb0*/  IMAD.HI.U32 R38, R3, R4, RZ ;  /* 0x0000000403267227 */ /* 0x000fe200078e00ff */
[----:B------:R-:W-:Y:S03]  /*3bc0*/  SHF.R.U32.HI R35, RZ, R18, R35 ;  /* 0x00000012ff237219 */ /* 0x000fe60000011623 */
[----:B------:R-:W-:Y:S01]  /*3bd0*/  IMAD.HI.U32 R34, R11, R4, RZ ;  /* 0x000000040b227227 */ /* 0x000fe200078e00ff */
[----:B------:R-:W-:Y:S02]  /*3be0*/  @P2 SHF.R.U32.HI R3, RZ, R5, R38 ;  /* 0x00000005ff032219 */ /* 0x000fe40000011626 */
[----:B------:R-:W-:Y:S02]  /*3bf0*/  SEL R9, R8, R35, !P0 ;  /* 0x0000002308097207 */ /* 0x000fe40004000000 */
[----:B------:R-:W-:Y:S01]  /*3c00*/  @P2 SHF.R.U32.HI R11, RZ, R5, R34 ;  /* 0x00000005ff0b2219 */ /* 0x000fe20000011622 */
[C---:B------:R-:W-:Y:S01]  /*3c10*/  IMAD R10, R40.reuse, R3, RZ ;  /* 0x00000003280a7224 */ /* 0x040fe200078e02ff */
[----:B------:R-:W-:Y:S01]  /*3c20*/  SEL R3, R13, R36, !P4 ;  /* 0x000000240d037207 */ /* 0x000fe20006000000 */
[C---:B------:R-:W-:Y:S03]  /*3c30*/  IMAD.HI.U32 R14, R9.reuse, R4, RZ ;  /* 0x00000004090e7227 */ /* 0x040fe600078e00ff */
[----:B------:R-:W-:Y:S01]  /*3c40*/  ISETP.GE.AND P0, PT, R9, R10, PT ;  /* 0x0000000a0900720c */ /* 0x000fe20003f06270 */
[C---:B------:R-:W-:Y:S01]  /*3c50*/  IMAD R12, R40.reuse, R11, RZ ;  /* 0x0000000b280c7224 */ /* 0x040fe200078e02ff */
[-C--:B------:R-:W-:Y:S04]  /*3c60*/  SHF.R.U32.HI R14, RZ, R5.reuse, R14 ;  /* 0x00000005ff0e7219 */ /* 0x080fe8000001160e */
[----:B------:R-:W-:Y:S02]  /*3c70*/  ISETP.GE.OR P0, PT, R3, R12, P0 ;  /* 0x0000000c0300720c */ /* 0x000fe40000706670 */
[----:B------:R-:W-:Y:S05]  /*3c80*/  SEL R15, R9, R14, !P2 ;  /* 0x0000000e090f7207 */ /* 0x000fea0005000000 */
[----:B------:R-:W-:Y:S04]  /*3c90*/  IMAD.MOV R14, RZ, RZ, -R15 ;  /* 0x000000ffff0e7224 */ /* 0x000fe800078e0a0f */
[----:B------:R-:W-:Y:S02]  /*3ca0*/  IMAD R14, R40, R14, R9 ;  /* 0x0000000e280e7224 */ /* 0x000fe400078e0209 */
[C---:B------:R-:W-:Y:S05]  /*3cb0*/  @!P0 IMAD.HI.U32 R10, R3.reuse, R4, RZ ;  /* 0x00000004030a8227 */ /* 0x040fea00078e00ff */
[----:B------:R-:W-:Y:S04]  /*3cc0*/  @!P0 SHF.R.U32.HI R10, RZ, R5, R10 ;  /* 0x00000005ff0a8219 */ /* 0x000fe8000001160a */
[----:B------:R-:W-:Y:S01]  /*3cd0*/  @!P0 SEL R0, R3, R10, !P2 ;  /* 0x0000000a03008207 */ /* 0x000fe20005000000 */
[----:B------:R-:W-:Y:S03]  /*3ce0*/  IMAD.MOV R10, RZ, RZ, -R3 ;  /* 0x000000ffff0a7224 */ /* 0x000fe600078e0a03 */
[----:B------:R-:W-:Y:S01]  /*3cf0*/  @!P0 IADD3 R15, PT, PT, R15, -R0, RZ ;  /* 0x800000000f0f8210 */ /* 0x000fe20007ffe0ff */
[----:B------:R-:W-:Y:S01]  /*3d00*/  @!P0 IMAD R0, R11, R14, R0 ;  /* 0x0000000e0b008224 */ /* 0x000fe200078e0200 */
[----:B------:R-:W-:Y:S01]  /*3d10*/  IADD3 R11, PT, PT, -R9, RZ, RZ ;  /* 0x000000ff090b7210 */ /* 0x000fe20007ffe1ff */
[----:B------:R-:W-:Y:S02]  /*3d20*/  IMAD R13, R2, R10, R13 ;  /* 0x0000000a020d7224 */ /* 0x000fe400078e020d */
[----:B------:R-:W-:Y:S02]  /*3d30*/  @!P0 IMAD R9, R15, R40, R3 ;  /* 0x000000280f098224 */ /* 0x000fe400078e0203 */
[----:B------:R-:W-:Y:S02]  /*3d40*/  @!P0 IMAD.MOV.U32 R3, RZ, RZ, R0 ;  /* 0x000000ffff038224 */ /* 0x000fe400078e0000 */
[----:B------:R-:W-:Y:S02]  /*3d50*/  IMAD R8, R6, R11, R8 ;  /* 0x0000000b06087224 */ /* 0x000fe400078e0208 */
[----:B------:R-:W-:Y:S02]  /*3d60*/  IMAD R13, R3, R2, R13 ;  /* 0x00000002030d7224 */ /* 0x000fe400078e020d */
[----:B------:R-:W-:Y:S02]  /*3d70*/  IMAD R8, R9, R6, R8 ;  /* 0x0000000609087224 */ /* 0x000fe400078e0208 */
.L_x_68:
[----:B------:R-:W-:Y:S05]  /*3d80*/  BRA.U UP1, `(.L_x_69) ;  /* 0x0000000101107547 */ /* 0x000fea000b800000 */
[----:B------:R-:W-:Y:S04]  /*3d90*/  MOV R0, UR6 ;  /* 0x0000000600007c02 */ /* 0x000fe80008000f00 */
[----:B------:R-:W-:Y:S04]  /*3da0*/  SHF.L.U32 R3, R0, 0x1f, RZ ;  /* 0x0000001f00037819 */ /* 0x000fe800000006ff */
[----:B------:R-:W2:Y:S02]  /*3db0*/  SYNCS.PHASECHK.TRANS64.TRYWAIT P0, [UR7+0x78], R3 ;  /* 0x00007803ff0075a7 */ /* 0x000ea40008001107 */
[----:B--2---:R-:W-:Y:S05]  /*3dc0*/  @!P0 BRA `(.L_x_70) ;  /* 0x0000005400c08947 */ /* 0x004fea0003800000 */
.L_x_69:
[----:B------:R-:W-:Y:S02]  /*3dd0*/  R2UR UR35, R21 ;  /* 0x00000000152372ca */ /* 0x000fe400000e0000 */
[----:B------:R-:W-:Y:S02]  /*3de0*/  R2UR UR34, R20 ;  /* 0x00000000142272ca */ /* 0x000fe400000e0000 */
[----:B------:R-:W-:Y:S02]  /*3df0*/  ISETP.NE.U32.AND P2, PT, RZ, UR4, PT ;  /* 0x00000004ff007c0c */ /* 0x000fe4000bf45070 */
[----:B------:R-:W-:Y:S02]  /*3e00*/  SHF.L.U32 R12, R31, 0x1f, RZ ;  /* 0x0000001f1f0c7819 */ /* 0x000fe400000006ff */
[----:B------:R-:W-:Y:S05]  /*3e10*/  ISETP.NE.AND.EX P2, PT, RZ, UR5, PT, P2 ;  /* 0x00000005ff007c0c */ /* 0x000fea000bf45320 */
[----:B------:R-:W-:Y:S02]  /*3e20*/  USHF.L.U32 UR35, UR35, 0x6, URZ ;  /* 0x0000000623237899 */ /* 0x000fe400080006ff */
[----:B------:R-:W-:Y:S01]  /*3e30*/  USHF.L.U32 UR34, UR34, 0x8, URZ ;  /* 0x0000000822227899 */ /* 0x000fe200080006ff */
[----:B------:R-:W-:Y:S11]  /*3e40*/  BRA.U !UP3, `(.L_x_71) ;  /* 0x000000010b347547 */ /* 0x000ff6000b800000 */
[----:B------:R-:W-:Y:S01]  /*3e50*/  UPLOP3.LUT UP0, UPT, UPT, UPT, UP2, 0x80, 0x8 ;  /* 0x000000000008789c */ /* 0x000fe20003f0f020 */
[----:B--2---:R-:W-:Y:S02]  /*3e60*/  HFMA2 R0, -RZ, RZ, 0, 5.9604644775390625e-08 ;  /* 0x00000001ff007431 */ /* 0x004fe400000001ff */
[----:B------:R-:W-:Y:S03]  /*3e70*/  IMAD.MOV.U32 R91, RZ, RZ, 0x1 ;  /* 0x00000001ff5b7424 */ /* 0x000fe600078e00ff */
[----:B------:R-:W-:Y:S05]  /*3e80*/  PLOP3.LUT P0, PT, PT, PT, UP0, 0x80, 0x8 ;  /* 0x000000000008781c */ /* 0x000fea0003f0f008 */
[----:B------:R-:W2:Y:S01]  /*3e90*/  @UP0 LDCU.64 UR10, c[0x0][0x888] ;  /* 0x00011100ff0a07ac */ /* 0x000ea20008000a00 */
[----:B------:R-:W-:Y:S07]  /*3ea0*/  @UP0 UIMAD UR8, UR36, UR4, URZ ;  /* 0x00000004240802a4 */ /* 0x000fee000f8e02ff */
[----:B------:R-:W-:Y:S01]  /*3eb0*/  @!P0 PRMT R91, R0, 0x7610, R91 ;  /* 0x00007610005b8816 */ /* 0x000fe2000000005b */
[----:B--2---:R-:W-:Y:S03]  /*3ec0*/  @UP0 UIMAD.WIDE UR10, UR8, 0x4, UR10 ;  /* 0x00000004080a08a5 */ /* 0x004fe6000f8e020a */
[----:B------:R-:W2:Y:S03]  /*3ed0*/  @!UP0 LDCU UR8, c[0x0][0x880] ;  /* 0x00011000ff0887ac */ /* 0x000ea60008000800 */
[----:B------:R-:W-:Y:S01]  /*3ee0*/  IMAD.U32 R10, RZ, RZ, UR10 ;  /* 0x0000000aff0a7e24 */ /* 0x000fe2000f8e00ff */
[----:B------:R-:W-:Y:S05]  /*3ef0*/  MOV R11, UR11 ;  /* 0x0000000b000b7c02 */ /* 0x000fea0008000f00 */
[----:B-----5:R3:W5:Y:S02]  /*3f00*/  @P0 LDG.E R50, desc[UR46][R10.64] ;  /* 0x0000002e0a320981 */ /* 0x020764000c1e1900 */
[----:B--23--:R-:W-:Y:S07]  /*3f10*/  @!P0 IMAD.U32 R50, RZ, RZ, UR8 ;  /* 0x00000008ff328e24 */ /* 0x00cfee000f8e00ff */
.L_x_71:
[----:B-----5:R-:W-:Y:S01]  /*3f20*/  @!P2 ISETP.EQ.AND P0, PT, R50, RZ, PT ;  /* 0x000000ff3200a20c */ /* 0x020fe20003f02270 */
[----:B------:R-:W-:Y:S01]  /*3f30*/  @!UPT UIADD3 URZ, UPT, UPT, URZ, URZ, URZ ;  /* 0x000000fffffff290 */ /* 0x000fe2000fffe0ff */
[----:B------:R-:W-:Y:S11]  /*3f40*/  @!P2 BRA `(.L_x_72) ;  /* 0x000000000014a947 */ /* 0x000ff60003800000 */
[----:B------:R-:W-:Y:S02]  /*3f50*/  LOP3.LUT P2, RZ, R91, 0xff, RZ, 0xc0, !PT ;  /* 0x000000ff5bff7812 */ /* 0x000fe4000784c0ff */
[----:B------:R-:W-:Y:S04]  /*3f60*/  PLOP3.LUT P0, PT, PT, PT, UP0, 0x80, 0x8 ;  /* 0x000000000008781c */ /* 0x000fe80003f0f008 */
[----:B------:R-:W-:Y:S07]  /*3f70*/  PLOP3.LUT P0, PT, P0, PT, PT, 0x8, 0x80 ;  /* 0x000000000080781c */ /* 0x000fee000070e170 */
[----:B------:R-:W-:Y:S11]  /*3f80*/  @P2 ISETP.EQ.AND P0, PT, R50, RZ, PT ;  /* 0x000000ff3200220c */ /* 0x000ff60003f02270 */
[----:B------:R-:W-:Y:S02]  /*3f90*/  @!UPT UIADD3 URZ, UPT, UPT, URZ, URZ, URZ ;  /* 0x000000fffffff290 */ /* 0x000fe4000fffe0ff */
.L_x_72:
[----:B------:R-:W3:Y:S01]  /*3fa0*/  SYNCS.PHASECHK.TRANS64.TRYWAIT P2, [UR7+0x50], R12 ;  /* 0x0000500cff0075a7 */ /* 0x000ee20008041107 */
[----:B------:R-:W-:Y:S04]  /*3fb0*/  ELECT P4, URZ, PT ;  /* 0x0000000000ff782f */ /* 0x000fe80003880000 */
[----:B------:R-:W-:Y:S11]  /*3fc0*/  PLOP3.LUT P4, PT, P0, P4, PT, 0xf2, 0x2f ;  /* 0x00000000002f781c */ /* 0x000ff60000789e72 */
[----:B------:R-:W-:Y:S02]  /*3fd0*/  @!UPT UIADD3 URZ, UPT, UPT, URZ, URZ, URZ ;  /* 0x000000fffffff290 */ /* 0x000fe4000fffe0ff */
[----:B-1----:R-:W-:Y:S05]  /*3fe0*/  @!P4 IADD3 R9, P0, PT, R32, 0x580, RZ ;  /* 0x000005802009c810 */ /* 0x002fea0007f1e0ff */
[----:B--2---:R-:W-:Y:S01]  /*3ff0*/  @!P4 IMAD.X R0, RZ, RZ, R33, P0 ;  /* 0x000000ffff00c224 */ /* 0x004fe200000e0621 */
[----:B---3--:R-:W-:Y:S07]  /*4000*/  @!P2 BRA `(.L_x_73) ;  /* 0x000000540048a947 */ /* 0x008fee0003800000 */
.L_x_152:
[----:B------:R-:W-:Y:S01]  /*4010*/  @!P4 R2UR UR8, R0 ;  /* 0x000000000008c2ca */ /* 0x000fe200000e0000 */
[----:B------:R-:W-:Y:S01]  /*4020*/  VOTEU.ALL UP1, P4 ;  /* 0x0000000000ff7886 */ /* 0x000fe20002020000 */
[----:B------:R-:W-:Y:S01]  /*4030*/  @!P4 R2UR UR9, R9 ;  /* 0x000000000909c2ca */ /* 0x000fe200000e0000 */
[----:B------:R-:W-:Y:S01]  /*4040*/  @!P4 IMAD.MOV.U32 R0, RZ, RZ, 0x1000 ;  /* 0x00001000ff00c424 */ /* 0x000fe200078e00ff */
[----:B------:R-:W-:Y:S01]  /*4050*/  UMOV UR10, 0x0 ;  /* 0x00000000000a7882 */ /* 0x000fe20000000000 */
[----:B------:R-:W-:Y:S01]  /*4060*/  UMOV UR11, 0x10000000 ;  /* 0x10000000000b7882 */ /* 0x000fe20000000000 */
[----:B------:R-:W-:Y:S01]  /*4070*/  @!UP1 UIADD3 UR32, UPT, UPT, UR7, 0x200, URZ ;  /* 0x0000020007209890 */ /* 0x000fe2000fffe0ff */
[----:B------:R-:W-:Y:S01]  /*4080*/  @!P4 IADD3 R9, P0, PT, R32, 0x580, RZ ;  /* 0x000005802009c810 */ /* 0x000fe20007f1e0ff */
[----:B------:R-:W-:Y:S05]  /*4090*/  VOTEU.ALL UP1, P4 ;  /* 0x0000000000ff7886 */ /* 0x000fea0002020000 */
[----:B------:R-:W-:Y:S01]  /*40a0*/  IMAD.U32 R11, RZ, RZ, UR8 ;  /* 0x00000008ff0b7e24 */ /* 0x000fe2000f8e00ff */
[----:B------:R-:W-:Y:S01]  /*40b0*/  UPRMT UR8, UR37, 0x654, UR33 ;  /* 0x0000065425087896 */ /* 0x000fe20008000021 */
[----:B------:R-:W-:Y:S03]  /*40c0*/  IMAD.U32 R10, RZ, RZ, UR9 ;  /* 0x00000009ff0a7e24 */ /* 0x000fe6000f8e00ff */
[----:B------:R-:W-:Y:S02]  /*40d0*/  @!P4 R2UR UR15, R11 ;  /* 0x000000000b0fc2ca */ /* 0x000fe400000e0000 */
[----:B------:R-:W-:Y:S11]  /*40e0*/  @!P4 R2UR UR14, R10 ;  /* 0x000000000a0ec2ca */ /* 0x000ff600000e0000 */
[----:B------:R-:W-:Y:S02]  /*40f0*/  @!UPT UIADD3 URZ, UPT, UPT, URZ, URZ, URZ ;  /* 0x000000fffffff290 */ /* 0x000fe4000fffe0ff */
[----:B------:R2:W-:Y:S01]  /*4100*/  @!UP1 UTMALDG.3D [UR32], [UR14], desc[UR10] ;  /* 0x00000a200e0095b4 */ /* 0x0005e20008011000 */
[----:B------:R3:W-:Y:S01]  /*4110*/  @!P4 SYNCS.ARRIVE.TRANS64.RED.A0TR RZ, [UR7+0x30], R0 ;  /* 0x00003000ffffc9a7 */ /* 0x0007e20008300407 */
[----:B------:R-:W-:Y:S01]  /*4120*/  SYNCS.ARRIVE.TRANS64.RED.A1T0 RZ, [UR8], RZ ;  /* 0x000000ffffff79a7 */ /* 0x000fe20008100408 */
[----:B---3--:R-:W-:Y:S01]  /*4130*/  @!P4 IMAD.X R0, RZ, RZ, R33, P0 ;  /* 0x000000ffff00c224 */ /* 0x008fe200000e0621 */
[----:B------:R-:W3:Y:S02]  /*4140*/  SYNCS.PHASECHK.TRANS64.TRYWAIT P2, [UR7+0x58], R12 ;  /* 0x0000580cff0075a7 */ /* 0x000ee40008041107 */
[----:B--23--:R-:W-:Y:S05]  /*4150*/  @!P2 BRA `(.L_x_74) ;  /* 0x00000054000ca947 */ /* 0x00cfea0003800000 */
.L_x_154:
        /* <DEDUP_REMOVED lines=8> */
[----:B------:R-:W-:Y:S01]  /*41e0*/  @!UP1 UIADD3 UR24, UPT, UPT, UR7, 0x1200, URZ ;  /* 0x0000120007189890 */ /* 0x000fe2000fffe0ff */
[----:B------:R-:W-:Y:S01]  /*41f0*/  VOTEU.ALL UP1, P4 ;  /* 0x0000000000ff7886 */ /* 0x000fe20002020000 */
[----:B------:R-:W-:Y:S01]  /*4200*/  UMOV UR27, UR35 ;  /* 0x00000023001b7c82 */ /* 0x000fe20008000000 */
[----:B------:R-:W-:Y:S02]  /*4210*/  UMOV UR28, UR36 ;  /* 0x00000024001c7c82 */ /* 0x000fe40008000000 */
[----:B------:R-:W-:Y:S01]  /*4220*/  IMAD.U32 R11, RZ, RZ, UR8 ;  /* 0x00000008ff0b7e24 */ /* 0x000fe2000f8e00ff */
[----:B------:R-:W-:Y:S01]  /*4230*/  UPRMT UR8, UR37, 0x654, UR25 ;  /* 0x0000065425087896 */ /* 0x000fe20008000019 */
[----:B------:R-:W-:Y:S02]  /*4240*/  IMAD.U32 R10, RZ, RZ, UR9 ;  /* 0x00000009ff0a7e24 */ /* 0x000fe4000f8e00ff */
[----:B------:R-:W-:Y:S01]  /*4250*/  @!P4 IMAD.X R20, RZ, RZ, R33, P0 ;  /* 0x000000ffff14c224 */ /* 0x000fe200000e0621 */
[----:B------:R-:W-:Y:S02]  /*4260*/  @!P4 R2UR UR15, R11 ;  /* 0x000000000b0fc2ca */ /* 0x000fe400000e0000 */
[----:B------:R-:W-:Y:S11]  /*4270*/  @!P4 R2UR UR14, R10 ;  /* 0x000000000a0ec2ca */ /* 0x000ff600000e0000 */
[----:B------:R-:W-:Y:S02]  /*4280*/  @!UPT UIADD3 URZ, UPT, UPT, URZ, URZ, URZ ;  /* 0x000000fffffff290 */ /* 0x000fe4000fffe0ff */
[----:B------:R2:W-:Y:S01]  /*4290*/  @!UP1 UTMALDG.3D [UR24], [UR14], desc[UR10] ;  /* 0x00000a180e0095b4 */ /* 0x0005e20008011000 */
[----:B------:R2:W-:Y:S01]  /*42a0*/  @!P4 SYNCS.ARRIVE.TRANS64.RED.A0TR RZ, [UR7+0x38], R0 ;  /* 0x00003800ffffc9a7 */ /* 0x0005e20008300407 */
[----:B------:R-:W-:Y:S01]  /*42b0*/  SYNCS.ARRIVE.TRANS64.RED.A1T0 RZ, [UR8], RZ ;  /* 0x000000ffffff79a7 */ /* 0x000fe20008100408 */
[----:B------:R-:W3:Y:S02]  /*42c0*/  SYNCS.PHASECHK.TRANS64.TRYWAIT P2, [UR7+0x60], R12 ;  /* 0x0000600cff0075a7 */ /* 0x000ee40008041107 */
[----:B--23--:R-:W-:Y:S05]  /*42d0*/  @!P2 BRA `(.L_x_75) ;  /* 0x0000005000c4a947 */ /* 0x00cfea0003800000 */
.L_x_156:
[----:B------:R-:W2:Y:S01]  /*42e0*/  LDC.64 R14, c[0x0][0xb10] ;  /* 0x0002c400ff0e7b82 */ /* 0x000ea20000000a00 */
[----:B------:R-:W-:Y:S01]  /*42f0*/  @!P4 R2UR UR8, R20 ;  /* 0x000000001408c2ca */ /* 0x000fe200000e0000 */
[----:B------:R-:W-:Y:S01]  /*4300*/  VOTEU.ALL UP1, P4 ;  /* 0x0000000000ff7886 */ /* 0x000fe20002020000 */
[----:B------:R-:W-:Y:S01]  /*4310*/  @!P4 R2UR UR9, R21 ;  /* 0x000000001509c2ca */ /* 0x000fe200000e0000 */
[----:B------:R-:W-:Y:S01]  /*4320*/  UMOV UR10, 0x0 ;  /* 0x00000000000a7882 */ /* 0x000fe20000000000 */
[----:B------:R-:W-:Y:S03]  /*4330*/  UMOV UR11, 0x10000000 ;  /* 0x10000000000b7882 */ /* 0x000fe60000000000 */
[----:B------:R-:W3:Y:S01]  /*4340*/  LDC.64 R10, c[0x0][0xb18] ;  /* 0x0002c600ff0a7b82 */ /* 0x000ee20000000a00 */
[----:B------:R-:W-:Y:S01]  /*4350*/  @!UP1 UIADD3 UR18, UPT, UPT, UR34, 0x80, URZ ;  /* 0x0000008022129890 */ /* 0x000fe2000fffe0ff */
[----:B------:R-:W-:Y:S01]  /*4360*/  @P3 SHF.R.U32.HI R28, RZ, 0x10, R25 ;  /* 0x00000010ff1c3819 */ /* 0x000fe20000011619 */
[----:B------:R-:W-:Y:S01]  /*4370*/  @!UP1 UIADD3 UR16, UPT, UPT, UR7, 0x2200, URZ ;  /* 0x0000220007109890 */ /* 0x000fe2000fffe0ff */
[----:B------:R-:W-:Y:S01]  /*4380*/  VIADD R30, R30, 0x1 ;  /* 0x000000011e1e7836 */ /* 0x000fe20000000000 */
[----:B------:R-:W-:Y:S03]  /*4390*/  VOTEU.ALL UP1, P4 ;  /* 0x0000000000ff7886 */ /* 0x000fe60002020000 */
[----:B------:R-:W5:Y:S01]  /*43a0*/  @!P1 LDC R0, c[0x0][0xb20] ;  /* 0x0002c800ff009b82 */ /* 0x000f620000000800 */
[----:B------:R-:W-:Y:S01]  /*43b0*/  UMOV UR19, UR35 ;  /* 0x0000002300137c82 */ /* 0x000fe20008000000 */
[----:B------:R-:W-:Y:S01]  /*43c0*/  IMAD.U32 R21, RZ, RZ, UR8 ;  /* 0x00000008ff157e24 */ /* 0x000fe2000f8e00ff */
[----:B------:R-:W-:Y:S05]  /*43d0*/  UMOV UR20, UR36 ;  /* 0x0000002400147c82 */ /* 0x000fea0008000000 */
[----:B-1----:R-:W1:Y:S01]  /*43e0*/  @!P1 LDC R3, c[0x0][0xb0c] ;  /* 0x0002c300ff039b82 */ /* 0x002e620000000800 */
[----:B------:R-:W-:Y:S01]  /*43f0*/  IMAD.U32 R20, RZ, RZ, UR9 ;  /* 0x00000009ff147e24 */ /* 0x000fe2000f8e00ff */
[----:B------:R-:W-:Y:S01]  /*4400*/  UPRMT UR8, UR37, 0x654, UR17 ;  /* 0x0000065425087896 */ /* 0x000fe20008000011 */
[----:B------:R-:W-:Y:S03]  /*4410*/  @!P4 R2UR UR15, R21 ;  /* 0x00000000150fc2ca */ /* 0x000fe600000e0000 */
[----:B------:R-:W-:Y:S01]  /*4420*/  @!P4 R2UR UR14, R20 ;  /* 0x00000000140ec2ca */ /* 0x000fe200000e0000 */
[----:B------:R-:W-:Y:S11]  /*4430*/  @!P4 IMAD.MOV.U32 R20, RZ, RZ, 0x1000 ;  /* 0x00001000ff14c424 */ /* 0x000ff600078e00ff */
[----:B------:R-:W-:Y:S01]  /*4440*/  @!UPT UIADD3 URZ, UPT, UPT, URZ, URZ, URZ ;  /* 0x000000fffffff290 */ /* 0x000fe2000fffe0ff */
[----:B------:R1:W-:Y:S01]  /*4450*/  @!UP1 UTMALDG.3D [UR16], [UR14], desc[UR10] ;  /* 0x00000a100e0095b4 */ /* 0x0003e20008011000 */
[----:B------:R1:W-:Y:S02]  /*4460*/  @!P4 SYNCS.ARRIVE.TRANS64.RED.A0TR RZ, [UR7+0x40], R20 ;  /* 0x00004014ffffc9a7 */ /* 0x0003e40008300407 */
[----:B-1----:R-:W-:Y:S01]  /*4470*/  @!P1 ISETP.NE.AND P2, PT, R3, 0x1, PT ;  /* 0x000000010300980c */ /* 0x002fe20003f45270 */
[C---:B--2---:R-:W-:Y:S01]  /*4480*/  @!P1 IMAD.HI.U32 R14, R13.reuse, R14, RZ ;  /* 0x0000000e0d0e9227 */ /* 0x044fe200078e00ff */
[----:B---3--:R-:W-:Y:S03]  /*4490*/  @!P1 ISETP.NE.AND P0, PT, R10, 0x1, PT ;  /* 0x000000010a00980c */ /* 0x008fe60003f05270 */
[C---:B------:R-:W-:Y:S01]  /*44a0*/  @!P1 IMAD.HI.U32 R11, R8.reuse, R11, RZ ;  /* 0x0000000b080b9227 */ /* 0x040fe200078e00ff */
[----:B------:R-:W-:Y:S04]  /*44b0*/  @!P1 SHF.R.U32.HI R14, RZ, R15, R14 ;  /* 0x0000000fff0e9219 */ /* 0x000fe8000001160e */
[----:B-----5:R-:W-:Y:S01]  /*44c0*/  @!P1 SHF.R.U32.HI R9, RZ, R0, R11 ;  /* 0x00000000ff099219 */ /* 0x020fe2000001160b */
[----:B------:R-:W-:Y:S01]  /*44d0*/  SYNCS.ARRIVE.TRANS64.RED.A1T0 RZ, [UR8], RZ ;  /* 0x000000ffffff79a7 */ /* 0x000fe20008100408 */
[----:B------:R-:W-:Y:S02]  /*44e0*/  @!P1 SEL R14, R13, R14, !P2 ;  /* 0x0000000e0d0e9207 */ /* 0x000fe40005000000 */
[----:B------:R-:W-:Y:S01]  /*44f0*/  @!P1 SEL R9, R8, R9, !P0 ;  /* 0x0000000908099207 */ /* 0x000fe20004000000 */
[----:B------:R-:W1:Y:S04]  /*4500*/  SYNCS.PHASECHK.TRANS64.TRYWAIT P5, [UR7+0x68], R12 ;  /* 0x0000680cff0075a7 */ /* 0x000e6800080a1107 */
[----:B------:R-:W-:Y:S02]  /*4510*/  @!P1 IMAD.IADD R0, R9, 0x1, -R14 ;  /* 0x0000000109009824 */ /* 0x000fe400078e0a0e */
[----:B------:R-:W-:Y:S02]  /*4520*/  @!P1 IMAD.IADD R9, R14, 0x1, -R9 ;  /* 0x000000010e099824 */ /* 0x000fe400078e0a09 */
[----:B------:R-:W-:Y:S02]  /*4530*/  @!P1 IMAD R13, R0, R3, R13 ;  /* 0x00000003000d9224 */ /* 0x000fe400078e020d */
[----:B------:R-:W-:Y:S01]  /*4540*/  @!P1 IMAD R8, R9, R10, R8 ;  /* 0x0000000a09089224 */ /* 0x000fe200078e0208 */
[----:B-1----:R-:W-:Y:S06]  /*4550*/  @!P5 BRA `(.L_x_76) ;  /* 0x00000050003cd947 */ /* 0x002fec0003800000 */
.L_x_158:
[----:B-1----:R-:W-:Y:S01]  /*4560*/  @!P4 IADD3 R3, P0, PT, R32, 0x580, RZ ;  /* 0x000005802003c810 */ /* 0x002fe20007f1e0ff */
[----:B------:R-:W-:Y:S01]  /*4570*/  VOTEU.ALL UP1, P4 ;  /* 0x0000000000ff7886 */ /* 0x000fe20002020000 */
[----:B------:R-:W-:Y:S01]  /*4580*/  UMOV UR18, 0x0 ;  /* 0x0000000000127882 */ /* 0x000fe20000000000 */
[----:B------:R-:W-:Y:S01]  /*4590*/  UMOV UR19, 0x10000000 ;  /* 0x1000000000137882 */ /* 0x000fe20000000000 */
[----:B------:R-:W-:Y:S01]  /*45a0*/  @!P4 R2UR UR9, R3 ;  /* 0x000000000309c2ca */ /* 0x000fe200000e0000 */
[----:B------:R-:W-:Y:S01]  /*45b0*/  @!P4 IMAD.X R0, RZ, RZ, R33, P0 ;  /* 0x000000ffff00c224 */ /* 0x000fe200000e0621 */
[----:B------:R-:W-:Y:S01]  /*45c0*/  @!UP1 UIADD3 UR10, UPT, UPT, UR34, 0xc0, URZ ;  /* 0x000000c0220a9890 */ /* 0x000fe2000fffe0ff */
[----:B------:R-:W-:Y:S01]  /*45d0*/  ISETP.NE.AND P0, PT, R30, 0x2, PT ;  /* 0x000000021e00780c */ /* 0x000fe20003f05270 */
[----:B------:R-:W-:Y:S01]  /*45e0*/  UMOV UR11, UR35 ;  /* 0x00000023000b7c82 */ /* 0x000fe20008000000 */
[----:B------:R-:W-:Y:S01]  /*45f0*/  UMOV UR12, UR36 ;  /* 0x00000024000c7c82 */ /* 0x000fe20008000000 */
[----:B------:R-:W-:Y:S01]  /*4600*/  @!P4 R2UR UR8, R0 ;  /* 0x000000000008c2ca */ /* 0x000fe200000e0000 */
[----:B------:R-:W-:Y:S01]  /*4610*/  IMAD.IADD R20, R8, 0x1, R83 ;  /* 0x0000000108147824 */ /* 0x000fe200078e0253 */
[----:B------:R-:W-:Y:S01]  /*4620*/  @P3 R2UR UR36, R28 ;  /* 0x000000001c2432ca */ /* 0x000fe200000e0000 */
[----:B------:R-:W-:Y:S01]  /*4630*/  IMAD.IADD R21, R13, 0x1, R90 ;  /* 0x000000010d157824 */ /* 0x000fe200078e025a */
[----:B------:R-:W-:Y:S02]  /*4640*/  SEL R0, RZ, 0x1, P0 ;  /* 0x00000001ff007807 */ /* 0x000fe40000000000 */
[----:B------:R-:W-:Y:S01]  /*4650*/  LOP3.LUT R31, R31, 0x1, RZ, 0x3c, !PT ;  /* 0x000000011f1f7812 */ /* 0x000fe200078e3cff */
[----:B------:R-:W-:Y:S01]  /*4660*/  IMAD.U32 R10, RZ, RZ, UR9 ;  /* 0x00000009ff0a7e24 */ /* 0x000fe2000f8e00ff */
[----:B------:R-:W-:Y:S01]  /*4670*/  @!UP1 UIADD3 UR9, UPT, UPT, UR7, 0x48, URZ ;  /* 0x0000004807099890 */ /* 0x000fe2000fffe0ff */
[----:B------:R-:W-:Y:S02]  /*4680*/  LOP3.LUT R29, R29, R0, RZ, 0x3c, !PT ;  /* 0x000000001d1d7212 */ /* 0x000fe400078e3cff */
[----:B------:R-:W-:Y:S02]  /*4690*/  SEL R30, R30, RZ, P0 ;  /* 0x000000ff1e1e7207 */ /* 0x000fe40000000000 */
[----:B------:R-:W-:Y:S01]  /*46a0*/  IMAD.U32 R11, RZ, RZ, UR8 ;  /* 0x00000008ff0b7e24 */ /* 0x000fe2000f8e00ff */
[----:B------:R-:W-:Y:S01]  /*46b0*/  @!P4 R2UR UR14, R10 ;  /* 0x000000000a0ec2ca */ /* 0x000fe200000e0000 */
[----:B------:R-:W-:Y:S01]  /*46c0*/  @!UP1 UIADD3 UR8, UPT, UPT, UR7, 0x3200, URZ ;  /* 0x0000320007089890 */ /* 0x000fe2000fffe0ff */
[----:B------:R-:W-:Y:S02]  /*46d0*/  VOTEU.ALL UP1, P4 ;  /* 0x0000000000ff7886 */ /* 0x000fe40002020000 */
[----:B------:R-:W-:Y:S11]  /*46e0*/  @!P4 R2UR UR15, R11 ;  /* 0x000000000b0fc2ca */ /* 0x000ff600000e0000 */
[----:B------:R-:W-:Y:S02]  /*46f0*/  @!UPT UIADD3 URZ, UPT, UPT, URZ, URZ, URZ ;  /* 0x000000fffffff290 */ /* 0x000fe4000fffe0ff */
[----:B------:R2:W-:Y:S01]  /*4700*/  @!UP1 UTMALDG.3D [UR8], [UR14], desc[UR18] ;  /* 0x000012080e0095b4 */ /* 0x0005e20008011000 */
[----:B------:R2:W-:Y:S01]  /*4710*/  @!P4 SYNCS.ARRIVE.TRANS64.RED.A0TR RZ, [UR7+0x48], R23 ;  /* 0x00004817ffffc9a7 */ /* 0x0005e20008300407 */
[----:B------:R-:W-:Y:S01]  /*4720*/  UPLOP3.LUT UP1, UPT, UPT, UPT, UPT, 0x80, 0x8 ;  /* 0x000000000008789c */ /* 0x000fe20003f2f070 */
[----:B------:R-:W-:Y:S01]  /*4730*/  SYNCS.ARRIVE.TRANS64.RED.A1T0 RZ, [UR13], RZ ;  /* 0x000000ffffff79a7 */ /* 0x000fe2000810040d */
[----:B------:R-:W-:Y:S09]  /*4740*/  @P3 BRA `(.L_x_77) ;  /* 0xfffffff000943947 */ /* 0x000ff2000383ffff */
[----:B------:R-:W-:-:S04]  /*4750*/  SHF.L.U32 R3, R31, 0x1f, RZ ;  /* 0x0000001f1f037819 */ /* 0x000fc800000006ff */
[----:B------:R-:W1:Y:S02]  /*4760*/  SYNCS.PHASECHK.TRANS64.TRYWAIT P0, [UR7+0x50], R3 ;  /* 0x00005003ff0075a7 */ /* 0x000e640008001107 */
[----:B-1----:R-:W-:Y:S05]  /*4770*/  @!P0 BRA `(.L_x_78) ;  /* 0x0000004c00cc8947 */ /* 0x002fea0003800000 */
.L_x_160:
[----:B------:R-:W3:Y:S02]  /*4780*/  SYNCS.PHASECHK.TRANS64.TRYWAIT P0, [UR7+0x58], R3 ;  /* 0x00005803ff0075a7 */ /* 0x000ee40008001107 */
[----:B---3--:R-:W-:Y:S05]  /*4790*/  @!P0 BRA `(.L_x_79) ;  /* 0x0000004c00dc8947 */ /* 0x008fea0003800000 */
.L_x_162:
[----:B------:R-:W3:Y:S02]  /*47a0*/  SYNCS.PHASECHK.TRANS64.TRYWAIT P0, [UR7+0x60], R3 ;  /* 0x00006003ff0075a7 */ /* 0x000ee40008001107 */
[----:B---3--:R-:W-:Y:S05]  /*47b0*/  @!P0 BRA `(.L_x_80) ;  /* 0x0000004c00ec8947 */ /* 0x008fea0003800000 */
.L_x_164:
[----:B-1----:R-:W-:-:S07]  /*47c0*/  MOV R0, UR7 ;  /* 0x0000000700007c02 */ /* 0x002fce0008000f00 */
.L_x_81:
[----:B-1----:R-:W-:-:S04]  /*47d0*/  SHF.L.U32 R3, R31, 0x1f, RZ ;  /* 0x0000001f1f037819 */ /* 0x002fc800000006ff */
[----:B------:R1:W3:Y:S03]  /*47e0*/  SYNCS.PHASECHK.TRANS64.TRYWAIT P0, [R0+URZ+0x68], R3 ;  /* 0x00006803000075a7 */ /* 0x0002e600080011ff */
[----:B---3--:R-:W-:Y:S05]  /*47f0*/  @!P0 NANOSLEEP.SYNCS 0x989680 ;  /* 0x009896800000895d */ /* 0x008fea0003900000 */
[----:B------:R-:W3:Y:S02]  /*4800*/  @!P0 SYNCS.PHASECHK.TRANS64 P0, [R0+URZ+0x68], R3 ;  /* 0x00006803000085a7 */ /* 0x000ee400080010ff */
[----:B--23--:R-:W-:Y:S05]  /*4810*/  @P0 EXIT ;  /* 0x000000000000094d */ /* 0x00cfea0003800000 */
[----:B------:R-:W-:Y:S05]  /*4820*/  BRA `(.L_x_81) ;  /* 0xfffffffc00e87947 */ /* 0x000fea000383ffff */
.L_x_66:
[----:B------:R-:W-:-:S06]  /*4830*/  UISETP.GE.AND UP1, UPT, UR8, 0x4, UPT ;  /* 0x000000040800788c */ /* 0x000fcc000bf26270 */
[----:B------:R-:W-:-:S13]  /*4840*/  PLOP3.LUT P0, PT, PT, PT, UP1, 0x80, 0x8 ;  /* 0x000000000008781c */ /* 0x000fda0003f0f018 */
[----:B------:R-:W-:Y:S05]  /*4850*/  @!P0 EXIT ;  /* 0x000000000000894d */ /* 0x000fea0003800000 */
[----:B------:R-:W-:Y:S01]  /*4860*/  BAR.SYNC.DEFER_BLOCKING 0x6, 0xa0 ;  /* 0x0182800000007b1d */ /* 0x000fe20000010000 */
[C---:B------:R-:W-:Y:S01]  /*4870*/  IMAD.SHL.U32 R2, R103.reuse, 0x40, RZ ;  /* 0x0000004067027824 */ /* 0x040fe200078e00ff */
[C---:B------:R-:W-:Y:S01]  /*4880*/  LOP3.LUT R105, R103.reuse, 0x60, RZ, 0xc0, !PT ;  /* 0x0000006067697812 */ /* 0x040fe200078ec0ff */
[C---:B------:R-:W-:Y:S02]  /*4890*/  IMAD.SHL.U32 R95, R103.reuse, 0x20, RZ ;  /* 0x00000020675f7824 */ /* 0x040fe400078e00ff */
[----:B------:R-:W-:Y:S02]  /*48a0*/  HFMA2 R44, -RZ, RZ, 0, 0 ;  /* 0x00000000ff2c7431 */ /* 0x000fe400000001ff */
[C---:B------:R-:W-:Y:S01]  /*48b0*/  IMAD.SHL.U32 R0, R103.reuse, 0x8, RZ ;  /* 0x0000000867007824 */ /* 0x040fe200078e00ff */
[----:B------:R-:W-:Y:S01]  /*48c0*/  UMOV UR49, 0x400 ;  /* 0x0000040000317882 */ /* 0x000fe20000000000 */
[----:B------:R-:W1:Y:S01]  /*48d0*/  LDC R93, c[0x0][0x370] ;  /* 0x0000dc00ff5d7b82 */ /* 0x000e620000000800 */
[----:B------:R-:W-:Y:S01]  /*48e0*/  ULEA UR49, UR37, UR49, 0x18 ;  /* 0x0000003125317291 */ /* 0x000fe2000f8ec0ff */
[----:B------:R-:W-:Y:S01]  /*48f0*/  LOP3.LUT R5, R2, 0x180, RZ, 0xc0, !PT ;  /* 0x0000018002057812 */ /* 0x000fe200078ec0ff */
[----:B------:R-:W-:Y:S01]  /*4900*/  IMAD.U32 R46, R103, 0x10000, RZ ;  /* 0x00010000672e7824 */ /* 0x000fe200078e00ff */
[----:B------:R-:W-:Y:S01]  /*4910*/  LOP3.LUT R95, R95, 0xc00, RZ, 0xc0, !PT ;  /* 0x00000c005f5f7812 */ /* 0x000fe200078ec0ff */
[----:B------:R-:W-:Y:S01]  /*4920*/  UIADD3 UR4, UPT, UPT, UR49, 0x4200, URZ ;  /* 0x0000420031047890 */ /* 0x000fe2000fffe0ff */
[----:B------:R-:W-:Y:S01]  /*4930*/  LOP3.LUT R0, R5, 0x30, R0, 0xf8, !PT ;  /* 0x0000003005007812 */ /* 0x000fe200078ef800 */
[----:B------:R-:W-:Y:S01]  /*4940*/  IMAD.SHL.U32 R5, R103, 0x2, RZ ;  /* 0x0000000267057824 */ /* 0x000fe200078e00ff */
[----:B------:R-:W2:Y:S01]  /*4950*/  LDC R42, c[0x0][0xb0c] ;  /* 0x0002c300ff2a7b82 */ /* 0x000ea20000000800 */
[----:B------:R-:W-:Y:S01]  /*4960*/  LOP3.LUT R95, R95, 0x40, R2, 0xf8, !PT ;  /* 0x000000405f5f7812 */ /* 0x000fe200078ef802 */
[----:B------:R-:W-:Y:S01]  /*4970*/  IMAD.MOV.U32 R102, RZ, RZ, RZ ;  /* 0x000000ffff667224 */ /* 0x000fe200078e00ff */
[----:B------:R-:W-:Y:S01]  /*4980*/  LOP3.LUT R46, R46, 0x600000, RZ, 0xc0, !PT ;  /* 0x006000002e2e7812 */ /* 0x000fe200078ec0ff */
[----:B------:R-:W-:Y:S01]  /*4990*/  IMAD.MOV.U32 R107, RZ, RZ, RZ ;  /* 0x000000ffff6b7224 */ /* 0x000fe200078e00ff */
[----:B------:R-:W-:-:S02]  /*49a0*/  LOP3.LUT R0, R0, 0x20, R5, 0x78, !PT ;  /* 0x0000002000007812 */ /* 0x000fc400078e7805 */
[----:B------:R-:W-:Y:S02]  /*49b0*/  CS2R R100, SRZ ;  /* 0x0000000000647805 */ /* 0x000fe4000001ff00 */
[----:B------:R-:W-:Y:S01]  /*49c0*/  LOP3.LUT R95, R95, 0x200, R2, 0xf8, !PT ;  /* 0x000002005f5f7812 */ /* 0x000fe200078ef802 */
[----:B------:R-:W4:Y:S01]  /*49d0*/  LDC R92, c[0x0][0xb20] ;  /* 0x0002c800ff5c7b82 */ /* 0x000f220000000800 */
[----:B------:R-:W3:Y:S01]  /*49e0*/  LDS R3, [UR49+0x130] ;  /* 0x00013031ff037984 */ /* 0x000ee20008000800 */
[----:B------:R-:W-:Y:S01]  /*49f0*/  LOP3.LUT R103, R103, 0x2, RZ, 0xc0, !PT ;  /* 0x0000000267677812 */ /* 0x000fe200078ec0ff */
[----:B------:R-:W-:Y:S01]  /*4a00*/  IMAD.MOV.U32 R99, RZ, RZ, RZ ;  /* 0x000000ffff637224 */ /* 0x000fe200078e00ff */
[----:B------:R-:W-:Y:S01]  /*4a10*/  LOP3.LUT R95, R95, R0, RZ, 0xfc, !PT ;  /* 0x000000005f5f7212 */ /* 0x000fe200078efcff */
[----:B------:R-:W-:Y:S01]  /*4a20*/  IMAD.U32 R104, RZ, RZ, UR4 ;  /* 0x00000004ff687e24 */ /* 0x000fe2000f8e00ff */
[----:B------:R-:W-:Y:S01]  /*4a30*/  IADD3 R97, PT, PT, -R103, RZ, RZ ;  /* 0x000000ff67617210 */ /* 0x000fe20007ffe1ff */
[----:B------:R-:W1:Y:S01]  /*4a40*/  LDCU.64 UR52, c[0x0][0x348] ;  /* 0x00006900ff3477ac */ /* 0x000e620008000a00 */
[----:B------:R-:W1:Y:S01]  /*4a50*/  LDC R41, c[0x0][0xb30] ;  /* 0x0002cc00ff297b82 */ /* 0x000e620000000800 */
[----:B------:R-:W1:Y:S01]  /*4a60*/  LDCU.64 UR38, c[0x0][0x888] ;  /* 0x00011100ff2677ac */ /* 0x000e620008000a00 */
[----:B------:R-:W1:Y:S06]  /*4a70*/  LDCU.64 UR44, c[0x0][0x890] ;  /* 0x00011200ff2c77ac */ /* 0x000e6c0008000a00 */
[----:B------:R-:W1:Y:S01]  /*4a80*/  LDC.64 R88, c[0x0][0xb10] ;  /* 0x0002c400ff587b82 */ /* 0x000e620000000a00 */
[----:B------:R-:W-:-:S07]  /*4a90*/  UIADD3 UR48, UPT, UPT, UR49, 0x200, URZ ;  /* 0x0000020031307890 */ /* 0x000fce000fffe0ff */
[----:B------:R-:W1:Y:S08]  /*4aa0*/  LDC.64 R38, c[0x0][0xb18] ;  /* 0x0002c600ff267b82 */ /* 0x000e700000000a00 */
[----:B------:R-:W1:Y:S08]  /*4ab0*/  LDC.64 R36, c[0x0][0xb28] ;  /* 0x0002ca00ff247b82 */ /* 0x000e700000000a00 */
[----:B------:R-:W1:Y:S01]  /*4ac0*/  LDC.64 R86, c[0x0][0x8b0] ;  /* 0x00022c00ff567b82 */ /* 0x000e620000000a00 */
[----:B---3--:R-:W-:-:S07]  /*4ad0*/  IMAD.IADD R46, R3, 0x1, R46 ;  /* 0x00000001032e7824 */ /* 0x008fce00078e022e */
[----:B------:R-:W3:Y:S08]  /*4ae0*/  LDC.64 R84, c[0x0][0x8a8] ;  /* 0x00022a00ff547b82 */ /* 0x000ef00000000a00 */
[----:B--2-4-:R-:W1:Y:S02]  /*4af0*/  LDC R94, c[0x0][0x374] ;  /* 0x0000dd00ff5e7b82 */ /* 0x014e640000000800 */
.L_x_123:
[----:B------:R-:W-:Y:S02]  /*4b00*/  LEA R0, R107, UR49, 0x3 ;  /* 0x000000316b007c11 */ /* 0x000fe4000f8e18ff */
[----:B------:R-:W-:Y:S02]  /*4b10*/  SHF.L.U32 R3, R101, 0x1f, RZ ;  /* 0x0000001f65037819 */ /* 0x000fe400000006ff */
[----:B------:R-:W-:Y:S02]  /*4b20*/  LEA R16, R107, UR49, 0x4 ;  /* 0x000000316b107c11 */ /* 0x000fe4000f8e20ff */
[----:B------:R-:W2:Y:S02]  /*4b30*/  SYNCS.PHASECHK.TRANS64.TRYWAIT P0, [R0+URZ+0x80], R3 ;  /* 0x00008003000075a7 */ /* 0x000ea400080011ff */
[----:B-12---:R-:W-:Y:S05]  /*4b40*/  @!P0 BRA `(.L_x_82) ;  /* 0x0000004c00208947 */ /* 0x006fea0003800000 */
.L_x_165:
[----:B------:R-:W4:Y:S01]  /*4b50*/  LDC.64 R12, c[0x0][0xb10] ;  /* 0x0002c400ff0c7b82 */ /* 0x000f220000000a00 */
[----:B------:R-:W3:Y:S01]  /*4b60*/  LDS.128 R16, [R16+0x110] ;  /* 0x0001100010107984 */ /* 0x000ee20000000c00 */
[----:B-1----:R-:W-:Y:S01]  /*4b70*/  ISETP.NE.AND P1, PT, R41, 0x1, PT ;  /* 0x000000012900780c */ /* 0x002fe20003f25270 */
[----:B--2---:R-:W-:Y:S01]  /*4b80*/  VIADD R0, R0, 0x90 ;  /* 0x0000009000007836 */ /* 0x004fe20000000000 */
[----:B------:R-:W-:Y:S04]  /*4b90*/  ISETP.GE.AND P0, PT, R40, 0x1, PT ;  /* 0x000000012800780c */ /* 0x000fe80003f06270 */
[----:B------:R-:W1:Y:S01]  /*4ba0*/  LDC.64 R10, c[0x0][0xb18] ;  /* 0x0002c600ff0a7b82 */ /* 0x000e620000000a00 */
[----:B------:R-:W-:Y:S01]  /*4bb0*/  PRMT R0, RZ, 0x654, R0 ;  /* 0x00000654ff007816 */ /* 0x000fe20000000000 */
[----:B------:R-:W-:Y:S01]  /*4bc0*/  @!PT LDS RZ, [RZ] ;  /* 0x00000000fffff984 */ /* 0x000fe20000000800 */
[----:B------:R-:W-:Y:S01]  /*4bd0*/  @!PT LDS RZ, [RZ] ;  /* 0x00000000fffff984 */ /* 0x000fe20000000800 */
[----:B------:R-:W-:Y:S01]  /*4be0*/  @!PT LDS RZ, [RZ] ;  /* 0x00000000fffff984 */ /* 0x000fe20000000800 */
[----:B------:R-:W-:Y:S01]  /*4bf0*/  @!PT LDS RZ, [RZ] ;  /* 0x00000000fffff984 */ /* 0x000fe20000000800 */
[----:B------:R2:W-:Y:S06]  /*4c00*/  MEMBAR.ALL.CTA ;  /* 0x0000000000007992 */ /* 0x0005ec0000008000 */
[----:B--2---:R-:W2:Y:S01]  /*4c10*/  FENCE.VIEW.ASYNC.S ;  /* 0x00000000000073c6 */ /* 0x004ea20000000000 */
[----:B------:R-:W1:Y:S08]  /*4c20*/  @!P1 LDC R14, c[0x0][0xb20] ;  /* 0x0002c800ff0e9b82 */ /* 0x000e700000000800 */
[----:B------:R-:W1:Y:S01]  /*4c30*/  @!P1 LDC R9, c[0x0][0xb0c] ;  /* 0x0002c300ff099b82 */ /* 0x000e620000000800 */
[----:B--2---:R2:W-:Y:S01]  /*4c40*/  SYNCS.ARRIVE.TRANS64.RED.A1T0 RZ, [R0+URZ], RZ ;  /* 0x000000ff00ff79a7 */ /* 0x0045e200081004ff */
[----:B---3--:R-:W-:Y:S04]  /*4c50*/  LOP3.LUT P4, RZ, R18, 0x1, RZ, 0xc0, !PT ;  /* 0x0000000112ff7812 */ /* 0x008fe8000788c0ff */
[----:B------:R-:W-:Y:S09]  /*4c60*/  P2R R106, PR, RZ, 0x10 ;  /* 0x00000010ff6a7803 */ /* 0x000ff20000000000 */
[----:B------:R-:W-:Y:S02]  /*4c70*/  @P4 MOV R45, R16 ;  /* 0x00000010002d4202 */ /* 0x000fe40000000f00 */
[----:B------:R-:W-:Y:S01]  /*4c80*/  @P4 LOP3.LUT R43, R17, 0xffff, RZ, 0xc0, !PT ;  /* 0x0000ffff112b4812 */ /* 0x000fe200078ec0ff */
[----:B--2-4-:R-:W-:Y:S06]  /*4c90*/  @!P0 BRA `(.L_x_83) ;  /* 0x0000000000a48947 */ /* 0x014fec0003800000 */
[----:B------:R-:W-:Y:S01]  /*4ca0*/  IMAD.HI.U32 R23, R94, R39, RZ ;  /* 0x000000275e177227 */ /* 0x000fe200078e00ff */
[----:B------:R-:W-:Y:S02]  /*4cb0*/  ISETP.NE.AND P0, PT, R38, 0x1, PT ;  /* 0x000000012600780c */ /* 0x000fe40003f05270 */
[----:B------:R-:W-:Y:S01]  /*4cc0*/  ISETP.NE.AND P2, PT, R40, 0x1, PT ;  /* 0x000000012800780c */ /* 0x000fe20003f45270 */
[----:B------:R-:W-:Y:S01]  /*4cd0*/  IMAD.HI.U32 R22, R93, R88, RZ ;  /* 0x000000585d167227 */ /* 0x000fe200078e00ff */
[----:B------:R-:W-:Y:S02]  /*4ce0*/  SHF.R.U32.HI R23, RZ, R92, R23 ;  /* 0x0000005cff177219 */ /* 0x000fe40000011617 */
[----:B------:R-:W-:Y:S01]  /*4cf0*/  ISETP.NE.AND P3, PT, R42, 0x1, PT ;  /* 0x000000012a00780c */ /* 0x000fe20003f65270 */
[----:B------:R-:W-:Y:S01]  /*4d00*/  IMAD.HI.U32 R26, R45, R88, RZ ;  /* 0x000000582d1a7227 */ /* 0x000fe200078e00ff */
[----:B------:R-:W-:Y:S02]  /*4d10*/  SHF.R.U32.HI R22, RZ, R89, R22 ;  /* 0x00000059ff167219 */ /* 0x000fe40000011616 */
[----:B------:R-:W-:Y:S01]  /*4d20*/  SEL R3, R94, R23, !P0 ;  /* 0x000000175e037207 */ /* 0x000fe20004000000 */
[----:B------:R-:W-:Y:S01]  /*4d30*/  IMAD.HI.U32 R23, R43, R39, RZ ;  /* 0x000000272b177227 */ /* 0x000fe200078e00ff */
[----:B------:R-:W-:Y:S02]  /*4d40*/  SEL R7, R93, R22, !P3 ;  /* 0x000000165d077207 */ /* 0x000fe40005800000 */
[----:B------:R-:W-:Y:S01]  /*4d50*/  SHF.R.U32.HI R26, RZ, R89, R26 ;  /* 0x00000059ff1a7219 */ /* 0x000fe2000001161a */
[-C--:B------:R-:W-:Y:S04]  /*4d60*/  IMAD.HI.U32 R22, R3, R36.reuse, RZ ;  /* 0x0000002403167227 */ /* 0x080fe800078e00ff */
[----:B------:R-:W-:Y:S01]  /*4d70*/  IMAD.HI.U32 R24, R7, R36, RZ ;  /* 0x0000002407187227 */ /* 0x000fe200078e00ff */
[-C--:B------:R-:W-:Y:S02]  /*4d80*/  @P2 SHF.R.U32.HI R3, RZ, R37.reuse, R22 ;  /* 0x00000025ff032219 */ /* 0x080fe40000011616 */
[----:B------:R-:W-:Y:S02]  /*4d90*/  SHF.R.U32.HI R22, RZ, R92, R23 ;  /* 0x0000005cff167219 */ /* 0x000fe40000011617 */
[----:B------:R-:W-:Y:S01]  /*4da0*/  @P2 SHF.R.U32.HI R7, RZ, R37, R24 ;  /* 0x00000025ff072219 */ /* 0x000fe20000011618 */
[C---:B------:R-:W-:Y:S01]  /*4db0*/  IMAD R2, R40.reuse, R3, RZ ;  /* 0x0000000328027224 */ /* 0x040fe200078e02ff */
[----:B------:R-:W-:Y:S02]  /*4dc0*/  SEL R5, R43, R22, !P0 ;  /* 0x000000162b057207 */ /* 0x000fe40004000000 */
[----:B------:R-:W-:Y:S01]  /*4dd0*/  SEL R3, R45, R26, !P3 ;  /* 0x0000001a2d037207 */ /* 0x000fe20005800000 */
[----:B------:R-:W-:Y:S01]  /*4de0*/  IMAD R4, R40, R7, RZ ;  /* 0x0000000728047224 */ /* 0x000fe200078e02ff */
[C---:B------:R-:W-:Y:S01]  /*4df0*/  ISETP.GE.AND P0, PT, R5.reuse, R2, PT ;  /* 0x000000020500720c */ /* 0x040fe20003f06270 */
[----:B------:R-:W-:Y:S03]  /*4e00*/  IMAD.HI.U32 R6, R5, R36, RZ ;  /* 0x0000002405067227 */ /* 0x000fe600078e00ff */
[----:B------:R-:W-:Y:S01]  /*4e10*/  ISETP.GE.OR P0, PT, R3, R4, P0 ;  /* 0x000000040300720c */ /* 0x000fe20000706670 */
[----:B------:R-:W-:Y:S01]  /*4e20*/  IMAD.MOV R4, RZ, RZ, -R3 ;  /* 0x000000ffff047224 */ /* 0x000fe200078e0a03 */
[-C--:B------:R-:W-:Y:S03]  /*4e30*/  SHF.R.U32.HI R6, RZ, R37.reuse, R6 ;  /* 0x00000025ff067219 */ /* 0x080fe60000011606 */
[----:B------:R-:W-:Y:S01]  /*4e40*/  IMAD R45, R42, R4, R45 ;  /* 0x000000042a2d7224 */ /* 0x000fe200078e022d */
[----:B------:R-:W-:Y:S05]  /*4e50*/  SEL R15, R5, R6, !P2 ;  /* 0x00000006050f7207 */ /* 0x000fea0005000000 */
[----:B------:R-:W-:Y:S02]  /*4e60*/  IMAD.MOV R6, RZ, RZ, -R15 ;  /* 0x000000ffff067224 */ /* 0x000fe400078e0a0f */
[C---:B------:R-:W-:Y:S04]  /*4e70*/  @!P0 IMAD.HI.U32 R2, R3.reuse, R36, RZ ;  /* 0x0000002403028227 */ /* 0x040fe800078e00ff */
[----:B------:R-:W-:Y:S01]  /*4e80*/  IMAD R6, R40, R6, R5 ;  /* 0x0000000628067224 */ /* 0x000fe200078e0205 */
[----:B------:R-:W-:Y:S04]  /*4e90*/  @!P0 SHF.R.U32.HI R2, RZ, R37, R2 ;  /* 0x00000025ff028219 */ /* 0x000fe80000011602 */
[----:B------:R-:W-:Y:S02]  /*4ea0*/  @!P0 SEL R0, R3, R2, !P2 ;  /* 0x0000000203008207 */ /* 0x000fe40005000000 */
[----:B------:R-:W-:Y:S02]  /*4eb0*/  IADD3 R2, PT, PT, -R5, RZ, RZ ;  /* 0x000000ff05027210 */ /* 0x000fe40007ffe1ff */
[----:B------:R-:W-:Y:S01]  /*4ec0*/  @!P0 IADD3 R8, PT, PT, R15, -R0, RZ ;  /* 0x800000000f088210 */ /* 0x000fe20007ffe0ff */
[----:B------:R-:W-:Y:S02]  /*4ed0*/  @!P0 IMAD R0, R7, R6, R0 ;  /* 0x0000000607008224 */ /* 0x000fe400078e0200 */
[----:B------:R-:W-:Y:S02]  /*4ee0*/  IMAD R43, R38, R2, R43 ;  /* 0x00000002262b7224 */ /* 0x000fe400078e022b */
[----:B------:R-:W-:Y:S02]  /*4ef0*/  @!P0 IMAD R5, R8, R40, R3 ;  /* 0x0000002808058224 */ /* 0x000fe400078e0203 */
[----:B------:R-:W-:Y:S04]  /*4f00*/  @!P0 IMAD.MOV.U32 R3, RZ, RZ, R0 ;  /* 0x000000ffff038224 */ /* 0x000fe800078e0000 */
[----:B------:R-:W-:Y:S02]  /*4f10*/  IMAD R45, R3, R42, R45 ;  /* 0x0000002a032d7224 */ /* 0x000fe400078e022d */
[----:B------:R-:W-:Y:S07]  /*4f20*/  IMAD R43, R5, R38, R43 ;  /* 0x00000026052b7224 */ /* 0x000fee00078e022b */
.L_x_83:
[----:B-1----:R-:W-:Y:S01]  /*4f30*/  @!P1 ISETP.NE.AND P0, PT, R10, 0x1, PT ;  /* 0x000000010a00980c */ /* 0x002fe20003f05270 */
[----:B------:R-:W-:Y:S01]  /*4f40*/  @!P1 IMAD.HI.U32 R0, R45, R12, RZ ;  /* 0x0000000c2d009227 */ /* 0x000fe200078e00ff */
[----:B------:R-:W-:Y:S01]  /*4f50*/  @!P1 ISETP.NE.AND P2, PT, R9, 0x1, PT ;  /* 0x000000010900980c */ /* 0x000fe20003f45270 */
[----:B------:R-:W-:Y:S01]  /*4f60*/  ULOP3.LUT UP0, URZ, UR48, 0x1b0, URZ, 0xc0, !UPT ;  /* 0x000001b030ff7892 */ /* 0x000fe2000f80c0ff */
[----:B------:R-:W-:Y:S01]  /*4f70*/  R2UR UR42, R21 ;  /* 0x00000000152a72ca */ /* 0x000fe200000e0000 */
[----:B------:R-:W-:Y:S01]  /*4f80*/  @!P1 IMAD.HI.U32 R3, R43, R11, RZ ;  /* 0x0000000b2b039227 */ /* 0x000fe200078e00ff */
[----:B------:R-:W-:Y:S02]  /*4f90*/  @!P1 SHF.R.U32.HI R0, RZ, R13, R0 ;  /* 0x0000000dff009219 */ /* 0x000fe40000011600 */
[----:B------:R-:W-:Y:S01]  /*4fa0*/  R2UR UR41, R20 ;  /* 0x00000000142972ca */ /* 0x000fe200000e0000 */
[----:B------:R-:W-:Y:S01]  /*4fb0*/  VIADD R107, R107, 0x1 ;  /* 0x000000016b6b7836 */ /* 0x000fe20000000000 */
[----:B------:R-:W-:Y:S02]  /*4fc0*/  @!P1 SHF.R.U32.HI R2, RZ, R14, R3 ;  /* 0x0000000eff029219 */ /* 0x000fe40000011603 */
[----:B------:R-:W-:Y:S02]  /*4fd0*/  @!P1 SEL R3, R45, R0, !P2 ;  /* 0x000000002d039207 */ /* 0x000fe40005000000 */
[----:B------:R-:W-:Y:S02]  /*4fe0*/  @!P1 SEL R2, R43, R2, !P0 ;  /* 0x000000022b029207 */ /* 0x000fe40004000000 */
[----:B------:R-:W-:Y:S01]  /*4ff0*/  @P4 SHF.R.U32.HI R98, RZ, 0x10, R17 ;  /* 0x00000010ff624819 */ /* 0x000fe20000011611 */
[----:B------:R-:W-:Y:S02]  /*5000*/  USHF.L.U32 UR42, UR42, 0x6, URZ ;  /* 0x000000062a2a7899 */ /* 0x000fe400080006ff */
[----:B------:R-:W-:Y:S02]  /*5010*/  @!P1 IMAD.IADD R0, R2, 0x1, -R3 ;  /* 0x0000000102009824 */ /* 0x000fe400078e0a03 */
[----:B------:R-:W-:Y:S01]  /*5020*/  @!P1 IMAD.IADD R2, R3, 0x1, -R2 ;  /* 0x0000000103029824 */ /* 0x000fe200078e0a02 */
[----:B------:R-:W-:Y:S01]  /*5030*/  USHF.L.U32 UR41, UR41, 0x8, URZ ;  /* 0x0000000829297899 */ /* 0x000fe200080006ff */
[----:B------:R-:W-:Y:S02]  /*5040*/  @!P1 IMAD R45, R0, R9, R45 ;  /* 0x00000009002d9224 */ /* 0x000fe400078e022d */
[----:B------:R-:W-:Y:S01]  /*5050*/  @!P1 IMAD R43, R2, R10, R43 ;  /* 0x0000000a022b9224 */ /* 0x000fe200078e022b */
[----:B------:R-:W-:Y:S08]  /*5060*/  BRA.U !UP0, `(.L_x_84) ;  /* 0x0000000108407547 */ /* 0x000ff0000b800000 */
[----:B------:R-:W1:Y:S01]  /*5070*/  LDCU.64 UR8, c[0x4][0x88] ;  /* 0x01001100ff0877ac */ /* 0x000e620008000a00 */
[----:B------:R-:W-:Y:S01]  /*5080*/  MOV R3, 0x0 ;  /* 0x0000000000037802 */ /* 0x000fe20000000f00 */
[----:B------:R-:W-:Y:S02]  /*5090*/  HFMA2 R12, -RZ, RZ, 0, 5.9604644775390625e-08 ;  /* 0x00000001ff0c7431 */ /* 0x000fe400000001ff */
[----:B------:R-:W-:Y:S02]  /*50a0*/  IMAD.MOV.U32 R8, RZ, RZ, 0x70 ;  /* 0x00000070ff087424 */ /* 0x000fe400078e00ff */
[----:B------:R-:W-:Y:S01]  /*50b0*/  IMAD.MOV.U32 R13, RZ, RZ, RZ ;  /* 0x000000ffff0d7224 */ /* 0x000fe200078e00ff */
[----:B------:R-:W2:Y:S01]  /*50c0*/  LDCU.64 UR6, c[0x4][0x90] ;  /* 0x01001200ff0677ac */ /* 0x000ea20008000a00 */
[----:B------:R-:W3:Y:S01]  /*50d0*/  LDC.64 R2, c[0x4][R3] ;  /* 0x0100000003027b82 */ /* 0x000ee20000000a00 */
[----:B------:R-:W4:Y:S01]  /*50e0*/  LDCU.64 UR4, c[0x4][0x8] ;  /* 0x01000100ff0477ac */ /* 0x000f220008000a00 */
[----:B-1----:R-:W-:Y:S01]  /*50f0*/  MOV R5, UR9 ;  /* 0x0000000900057c02 */ /* 0x002fe20008000f00 */
[----:B------:R-:W-:Y:S01]  /*5100*/  IMAD.U32 R4, RZ, RZ, UR8 ;  /* 0x00000008ff047e24 */ /* 0x000fe2000f8e00ff */
[----:B--2---:R-:W-:Y:S01]  /*5110*/  MOV R7, UR7 ;  /* 0x0000000700077c02 */ /* 0x004fe20008000f00 */
[----:B------:R-:W-:Y:S01]  /*5120*/  IMAD.U32 R6, RZ, RZ, UR6 ;  /* 0x00000006ff067e24 */ /* 0x000fe2000f8e00ff */
[----:B----4-:R-:W-:Y:S01]  /*5130*/  MOV R11, UR5 ;  /* 0x00000005000b7c02 */ /* 0x010fe20008000f00 */
[----:B------:R-:W-:Y:S02]  /*5140*/  IMAD.U32 R10, RZ, RZ, UR4 ;  /* 0x00000004ff0a7e24 */ /* 0x000fe4000f8e00ff */
[----:B------:R-:W-:Y:S07]  /*5150*/  LEPC R20, `(.L_x_84) ;  /* 0x000000001014794e */ /* 0x000fee0000000000 */
[----:B---3-5:R-:W-:Y:S05]  /*5160*/  CALL.ABS.NOINC R2 ;  /* 0x0000000002007343 */ /* 0x028fea0003c00000 */
.L_x_84:
[----:B------:R-:W-:Y:S01]  /*5170*/  LOP3.LUT P0, RZ, R104, 0x1b0, RZ, 0xc0, !PT ;  /* 0x000001b068ff7812 */ /* 0x000fe2000780c0ff */
[----:B------:R-:W-:Y:S11]  /*5180*/  BSSY.RECONVERGENT B6, `(.L_x_85) ;  /* 0x0000013000067945 */ /* 0x000ff60003800200 */
[----:B------:R-:W-:Y:S01]  /*5190*/  @!UPT UIADD3 URZ, UPT, UPT, URZ, URZ, URZ ;  /* 0x000000fffffff290 */ /* 0x000fe2000fffe0ff */
[----:B------:R-:W-:Y:S05]  /*51a0*/  @!P0 BRA `(.L_x_86) ;  /* 0x0000000000408947 */ /* 0x000fea0003800000 */
        /* <DEDUP_REMOVED lines=16> */
.L_x_86:
[----:B------:R-:W-:Y:S05]  /*52b0*/  BSYNC.RECONVERGENT B6 ;  /* 0x0000000000067941 */ /* 0x000fea0003800200 */
.L_x_85:
[----:B------:R-:W-:Y:S01]  /*52c0*/  ISETP.NE.U32.AND P4, PT, R86, RZ, PT ;  /* 0x000000ff5600720c */ /* 0x000fe20003f85070 */
[----:B------:R-:W-:Y:S01]  /*52d0*/  UISETP.NE.AND UP2, UPT, UR50, URZ, UPT ;  /* 0x000000ff3200728c */ /* 0x000fe2000bf45270 */
[----:B------:R-:W-:Y:S01]  /*52e0*/  ISETP.NE.U32.AND P2, PT, RZ, UR38, PT ;  /* 0x00000026ff007c0c */ /* 0x000fe2000bf45070 */
[----:B------:R-:W-:Y:S01]  /*52f0*/  UISETP.NE.U32.AND UP1, UPT, UR44, URZ, UPT ;  /* 0x000000ff2c00728c */ /* 0x000fe2000bf25070 */
[----:B------:R-:W-:Y:S01]  /*5300*/  ISETP.NE.AND.EX P4, PT, R87, RZ, PT, P4 ;  /* 0x000000ff5700720c */ /* 0x000fe20003f85340 */
[----:B------:R-:W-:Y:S01]  /*5310*/  UPLOP3.LUT UP0, UPT, UPT, UPT, UPT, 0x40, 0x4 ;  /* 0x000000000004789c */ /* 0x000fe20003f0e870 */
[----:B------:R-:W-:Y:S01]  /*5320*/  ISETP.NE.AND.EX P2, PT, RZ, UR39, PT, P2 ;  /* 0x00000027ff007c0c */ /* 0x000fe2000bf45320 */
[----:B------:R-:W-:Y:S01]  /*5330*/  UISETP.NE.AND.EX UP1, UPT, UR45, URZ, UPT, UP1 ;  /* 0x000000ff2d00728c */ /* 0x000fe2000bf25310 */
[----:B------:R-:W-:Y:S04]  /*5340*/  PLOP3.LUT P1, PT, PT, PT, UP2, 0x80, 0x8 ;  /* 0x000000000008781c */ /* 0x000fe80003f2f028 */
[----:B------:R-:W-:Y:S06]  /*5350*/  @UP2 UPLOP3.LUT UP0, UPT, UPT, UPT, UP1, 0x80, 0x8 ;  /* 0x000000000008289c */ /* 0x000fec0003f0f010 */
[----:B------:R-:W-:Y:S01]  /*5360*/  PLOP3.LUT P0, PT, PT, PT, UP0, 0x80, 0x8 ;  /* 0x000000000008781c */ /* 0x000fe20003f0f008 */
[----:B------:R-:W-:Y:S01]  /*5370*/  @!UPT UIADD3 URZ, UPT, UPT, URZ, URZ, URZ ;  /* 0x000000fffffff290 */ /* 0x000fe2000fffe0ff */
[----:B------:R-:W-:Y:S11]  /*5380*/  BRA.U !UP1, `(.L_x_87) ;  /* 0x0000000109387547 */ /* 0x000ff6000b800000 */
[----:B------:R-:W-:Y:S01]  /*5390*/  UISETP.NE.U32.AND UP0, UPT, UR38, URZ, UPT ;  /* 0x000000ff2600728c */ /* 0x000fe2000bf05070 */
[----:B------:R-:W-:Y:S02]  /*53a0*/  HFMA2 R0, -RZ, RZ, 0, 5.9604644775390625e-08 ;  /* 0x00000001ff007431 */ /* 0x000fe400000001ff */
[----:B------:R-:W-:Y:S01]  /*53b0*/  IMAD.MOV.U32 R91, RZ, RZ, 0x1 ;  /* 0x00000001ff5b7424 */ /* 0x000fe200078e00ff */
[----:B------:R-:W-:Y:S06]  /*53c0*/  UISETP.NE.AND.EX UP0, UPT, UR39, URZ, UPT, UP0 ;  /* 0x000000ff2700728c */ /* 0x000fec000bf05300 */
[----:B------:R-:W-:Y:S05]  /*53d0*/  PLOP3.LUT P3, PT, PT, PT, UP0, 0x80, 0x8 ;  /* 0x000000000008781c */ /* 0x000fea0003f6f008 */
[----:B------:R-:W1:Y:S01]  /*53e0*/  @UP0 LDCU.64 UR6, c[0x0][0x888] ;  /* 0x00011100ff0607ac */ /* 0x000e620008000a00 */
[----:B------:R-:W-:Y:S07]  /*53f0*/  @UP0 UIMAD UR4, UR36, UR44, URZ ;  /* 0x0000002c240402a4 */ /* 0x000fee000f8e02ff */
[----:B------:R-:W-:Y:S01]  /*5400*/  @!P3 PRMT R91, R0, 0x7610, R91 ;  /* 0x00007610005bb816 */ /* 0x000fe2000000005b */
[----:B-1----:R-:W-:Y:S03]  /*5410*/  @UP0 UIMAD.WIDE UR6, UR4, 0x4, UR6 ;  /* 0x00000004040608a5 */ /* 0x002fe6000f8e0206 */
[----:B------:R-:W1:Y:S03]  /*5420*/  @!UP0 LDCU UR4, c[0x0][0x880] ;  /* 0x00011000ff0487ac */ /* 0x000e660008000800 */
[----:B------:R-:W-:Y:S01]  /*5430*/  IMAD.U32 R2, RZ, RZ, UR6 ;  /* 0x00000006ff027e24 */ /* 0x000fe2000f8e00ff */
[----:B------:R-:W-:Y:S05]  /*5440*/  MOV R3, UR7 ;  /* 0x0000000700037c02 */ /* 0x000fea0008000f00 */
[----:B-----5:R2:W5:Y:S02]  /*5450*/  @P3 LDG.E R50, desc[UR46][R2.64] ;  /* 0x0000002e02323981 */ /* 0x020564000c1e1900 */
[----:B-12---:R-:W-:Y:S02]  /*5460*/  @!P3 IMAD.U32 R50, RZ, RZ, UR4 ;  /* 0x00000004ff32be24 */ /* 0x006fe4000f8e00ff */
.L_x_87:
[----:B------:R-:W-:Y:S05]  /*5470*/  @!P4 BRA `(.L_x_88) ;  /* 0x000000000020c947 */ /* 0x000fea0003800000 */
[----:B------:R-:W-:Y:S04]  /*5480*/  ISETP.NE.U32.AND P3, PT, R84, RZ, PT ;  /* 0x000000ff5400720c */ /* 0x000fe80003f65070 */
[----:B------:R-:W-:Y:S11]  /*5490*/  ISETP.NE.AND.EX P3, PT, R85, RZ, PT, P3 ;  /* 0x000000ff5500720c */ /* 0x000ff60003f65330 */
[----:B------:R-:W-:Y:S02]  /*54a0*/  @!UPT UIADD3 URZ, UPT, UPT, URZ, URZ, URZ ;  /* 0x000000fffffff290 */ /* 0x000fe4000fffe0ff */
[----:B------:R-:W1:Y:S01]  /*54b0*/  @P3 LDC.64 R2, c[0x0][0x8a8] ;  /* 0x00022a00ff023b82 */ /* 0x000e620000000a00 */
[----:B------:R-:W-:Y:S04]  /*54c0*/  @P3 IMAD R0, R86, UR36, RZ ;  /* 0x0000002456003c24 */ /* 0x000fe8000f8e02ff */
[----:B-1----:R-:W-:Y:S05]  /*54d0*/  @P3 IMAD.WIDE R2, R0, 0x4, R2 ;  /* 0x0000000400023825 */ /* 0x002fea00078e0202 */
[----:B-----5:R1:W5:Y:S02]  /*54e0*/  @P3 LDG.E R47, desc[UR46][R2.64] ;  /* 0x0000002e022f3981 */ /* 0x020364000c1e1900 */
[----:B-1----:R-:W2:Y:S02]  /*54f0*/  @!P3 LDC R47, c[0x0][0x8a0] ;  /* 0x00022800ff2fbb82 */ /* 0x002ea40000000800 */
.L_x_88:
[----:B-----5:R-:W-:Y:S01]  /*5500*/  ISETP.NE.AND P4, PT, R50, RZ, PT ;  /* 0x000000ff3200720c */ /* 0x020fe20003f85270 */
[----:B------:R-:W-:Y:S01]  /*5510*/  BSSY B1, `(.L_x_89) ;  /* 0x0000042000017945 */ /* 0x000fe20003800000 */
[----:B------:R-:W-:Y:S01]  /*5520*/  SEL R9, RZ, 0xffffffff, P2 ;  /* 0xffffffffff097807 */ /* 0x000fe20001000000 */
[----:B------:R-:W-:Y:S01]  /*5530*/  IMAD.MOV.U32 R64, RZ, RZ, 0x1 ;  /* 0x00000001ff407424 */ /* 0x000fe200078e00ff */
[----:B------:R-:W-:Y:S02]  /*5540*/  LOP3.LUT P3, RZ, R91, 0xff, RZ, 0xc0, !PT ;  /* 0x000000ff5bff7812 */ /* 0x000fe4000786c0ff */
[----:B------:R-:W-:Y:S02]  /*5550*/  CS2R R62, SRZ ;  /* 0x00000000003e7805 */ /* 0x000fe4000001ff00 */
[----:B------:R-:W-:Y:S02]  /*5560*/  @P1 SEL R2, RZ, 0xffffffff, P4 ;  /* 0xffffffffff021807 */ /* 0x000fe40002000000 */
[----:B------:R-:W-:Y:S02]  /*5570*/  CS2R R60, SRZ ;  /* 0x00000000003c7805 */ /* 0x000fe4000001ff00 */
[----:B------:R-:W-:Y:S02]  /*5580*/  LEA R0, R100, UR49, 0x3 ;  /* 0x0000003164007c11 */ /* 0x000fe4000f8e18ff */
[----:B------:R-:W-:Y:S02]  /*5590*/  CS2R R58, SRZ ;  /* 0x00000000003a7805 */ /* 0x000fe4000001ff00 */
[----:B------:R-:W-:Y:S02]  /*55a0*/  @P0 SEL R2, R9, R2, !P3 ;  /* 0x0000000209020207 */ /* 0x000fe40005800000 */
[----:B------:R-:W-:Y:S02]  /*55b0*/  CS2R R56, SRZ ;  /* 0x0000000000387805 */ /* 0x000fe4000001ff00 */
[----:B------:R-:W-:Y:S02]  /*55c0*/  LEA R108, R44, UR49, 0x3 ;  /* 0x000000312c6c7c11 */ /* 0x000fe4000f8e18ff */
[----:B------:R-:W-:Y:S02]  /*55d0*/  @P1 LOP3.LUT R2, R2, 0x1, RZ, 0xc0, !PT ;  /* 0x0000000102021812 */ /* 0x000fe400078ec0ff */
[----:B------:R-:W-:Y:S02]  /*55e0*/  SHF.L.U32 R7, R102, 0x1f, RZ ;  /* 0x0000001f66077819 */ /* 0x000fe400000006ff */
[----:B------:R-:W-:Y:S02]  /*55f0*/  ISETP.NE.U32.OR P6, PT, R2, 0x1, !P1 ;  /* 0x000000010200780c */ /* 0x000fe40004fc5470 */
[----:B------:R-:W-:Y:S02]  /*5600*/  PLOP3.LUT P2, PT, PT, PT, UP1, 0x80, 0x8 ;  /* 0x000000000008781c */ /* 0x000fe40003f4f018 */
[C---:B------:R-:W-:Y:S02]  /*5610*/  LEA.HI R5, R44.reuse, R44, RZ, 0x1 ;  /* 0x0000002c2c057211 */ /* 0x040fe400078f08ff */
[----:B------:R-:W-:Y:S02]  /*5620*/  SEL R2, RZ, 0xffffffff, P4 ;  /* 0xffffffffff027807 */ /* 0x000fe40002000000 */
[----:B------:R-:W-:Y:S01]  /*5630*/  P2R R72, PR, RZ, 0x40 ;  /* 0x00000040ff487803 */ /* 0x000fe20000000000 */
[C---:B------:R-:W-:Y:S01]  /*5640*/  IMAD.SHL.U32 R3, R5.reuse, 0x80, RZ ;  /* 0x0000008005037824 */ /* 0x040fe200078e00ff */
[----:B------:R-:W-:Y:S03]  /*5650*/  LOP3.LUT R5, R5, 0xffe, RZ, 0xc0, !PT ;  /* 0x00000ffe05057812 */ /* 0x000fe600078ec0ff */
[----:B------:R-:W-:Y:S02]  /*5660*/  @P6 SHF.L.U32 R11, R99, 0x1f, RZ ;  /* 0x0000001f630b6819 */ /* 0x000fe400000006ff */
[----:B------:R-:W-:Y:S01]  /*5670*/  @P2 SEL R2, R9, R2, !P3 ;  /* 0x0000000209022207 */ /* 0x000fe20005800000 */
[----:B------:R-:W-:Y:S01]  /*5680*/  IMAD.IADD R48, R44, 0x1, -R5 ;  /* 0x000000012c307824 */ /* 0x000fe200078e0a05 */
[----:B------:R-:W1:Y:S01]  /*5690*/  @P6 SYNCS.PHASECHK.TRANS64.TRYWAIT P1, [R0+URZ+0x30], R11 ;  /* 0x0000300b000065a7 */ /* 0x000e6200080211ff */
[----:B------:R-:W-:Y:S02]  /*56a0*/  LOP3.LUT R3, R3, 0xffffff00, RZ, 0xc0, !PT ;  /* 0xffffff0003037812 */ /* 0x000fe400078ec0ff */
[----:B------:R-:W-:Y:S03]  /*56b0*/  LOP3.LUT R2, R2, 0x1, RZ, 0xc0, !PT ;  /* 0x0000000102027812 */ /* 0x000fe600078ec0ff */
[----:B------:R-:W-:Y:S01]  /*56c0*/  IMAD.IADD R3, R46, 0x1, R3 ;  /* 0x000000012e037824 */ /* 0x000fe200078e0203 */
[----:B------:R-:W-:Y:S03]  /*56d0*/  ISETP.NE.U32.AND P5, PT, R2, 0x1, PT ;  /* 0x000000010200780c */ /* 0x000fe60003fa5070 */
[----:B------:R-:W-:Y:S01]  /*56e0*/  IMAD R48, R48, 0x100000, R3 ;  /* 0x0010000030307824 */ /* 0x000fe200078e0203 */
[----:B------:R-:W-:Y:S01]  /*56f0*/  P2R R65, PR, RZ, 0x20 ;  /* 0x00000020ff417803 */ /* 0x000fe20000000000 */
[----:B------:R3:W4:Y:S01]  /*5700*/  SYNCS.PHASECHK.TRANS64.TRYWAIT P0, [R108+URZ+0xa0], R7 ;  /* 0x0000a0076c0075a7 */ /* 0x00072200080011ff */
[----:B-1----:R-:W-:Y:S01]  /*5710*/  @P6 SEL R64, RZ, 0x1, !P1 ;  /* 0x00000001ff406807 */ /* 0x002fe20004800000 */
[----:B---3--:R-:W-:Y:S06]  /*5720*/  @!P6 BRA `(.L_x_90) ;  /* 0x000000000080e947 */ /* 0x008fec0003800000 */
[----:B------:R-:W-:Y:S01]  /*5730*/  @P5 IMAD R4, R100, 0x1000, R95 ;  /* 0x0000100064045824 */ /* 0x000fe200078e025f */
[----:B------:R-:W-:Y:S01]  /*5740*/  ISETP.NE.AND P1, PT, R64, RZ, PT ;  /* 0x000000ff4000720c */ /* 0x000fe20003f25270 */
[----:B------:R-:W-:Y:S01]  /*5750*/  BSSY B0, `(.L_x_91) ;  /* 0x000000b000007945 */ /* 0x000fe20003800000 */
[----:B------:R-:W-:Y:S01]  /*5760*/  CS2R R58, SRZ ;  /* 0x00000000003a7805 */ /* 0x000fe2000001ff00 */
[----:B------:R-:W-:Y:S01]  /*5770*/  @P5 VIADD R2, R4, UR49 ;  /* 0x0000003104025c36 */ /* 0x000fe20008000000 */
[----:B------:R-:W-:Y:S02]  /*5780*/  CS2R R56, SRZ ;  /* 0x0000000000387805 */ /* 0x000fe4000001ff00 */
[----:B------:R-:W-:Y:S02]  /*5790*/  CS2R R62, SRZ ;  /* 0x00000000003e7805 */ /* 0x000fe4000001ff00 */
[----:B------:R-:W-:Y:S01]  /*57a0*/  CS2R R60, SRZ ;  /* 0x00000000003c7805 */ /* 0x000fe2000001ff00 */
[----:B------:R-:W-:Y:S04]  /*57b0*/  @P5 IMAD R2, R103, -0x10, R2 ;  /* 0xfffffff067025824 */ /* 0x000fe800078e0202 */
[----:B------:R-:W-:Y:S05]  /*57c0*/  @P1 BRA `(.L_x_92) ;  /* 0x00000000000c1947 */ /* 0x000fea0003800000 */
[----:B------:R-:W-:Y:S04]  /*57d0*/  SHF.L.U32 R3, R99, 0x1f, RZ ;  /* 0x0000001f63037819 */ /* 0x000fe800000006ff */
[----:B------:R-:W1:Y:S02]  /*57e0*/  SYNCS.PHASECHK.TRANS64.TRYWAIT P1, [R0+URZ+0x30], R3 ;  /* 0x00003003000075a7 */ /* 0x000e6400080211ff */
[----:B-1----:R-:W-:Y:S05]  /*57f0*/  @!P1 BRA `(.L_x_93) ;  /* 0x0000004000089947 */ /* 0x002fea0003800000 */
.L_x_92:
[----:B------:R-:W-:Y:S05]  /*5800*/  BSYNC B0 ;  /* 0x0000000000007941 */ /* 0x000fea0003800000 */
.L_x_91:
[----:B------:R-:W-:Y:S01]  /*5810*/  ISETP.NE.AND P1, PT, R65, RZ, PT ;  /* 0x000000ff4100720c */ /* 0x000fe20003f25270 */
[----:B-1----:R-:W-:Y:S02]  /*5820*/  VIADD R3, R0, 0x50 ;  /* 0x0000005000037836 */ /* 0x002fe40000000000 */
[----:B------:R-:W-:Y:S02]  /*5830*/  IMAD.U32 R0, RZ, RZ, UR37 ;  /* 0x00000025ff007e24 */ /* 0x000fe4000f8e00ff */
[----:B------:R-:W-:Y:S03]  /*5840*/  VIADD R100, R100, 0x1 ;  /* 0x0000000164647836 */ /* 0x000fe60000000000 */
[----:B------:R-:W-:Y:S05]  /*5850*/  PRMT R0, R0, 0x654, R3 ;  /* 0x0000065400007816 */ /* 0x000fea0000000003 */
[----:B------:R1:W3:Y:S04]  /*5860*/  @P1 LDS.128 R56, [R4+UR49+0x200] ;  /* 0x0002003104381984 */ /* 0x0002e80008000c00 */
[----:B------:R1:W1:Y:S01]  /*5870*/  @P1 LDS.128 R60, [R2+0x210] ;  /* 0x00021000023c1984 */ /* 0x0002620000000c00 */
[C---:B------:R-:W-:Y:S01]  /*5880*/  ISETP.NE.AND P1, PT, R100.reuse, 0x4, PT ;  /* 0x000000046400780c */ /* 0x040fe20003f25270 */
[----:B------:R-:W-:Y:S01]  /*5890*/  @!PT LDS RZ, [RZ] ;  /* 0x00000000fffff984 */ /* 0x000fe20000000800 */
[----:B------:R-:W-:Y:S01]  /*58a0*/  @!PT LDS RZ, [RZ] ;  /* 0x00000000fffff984 */ /* 0x000fe20000000800 */
[----:B------:R-:W-:Y:S01]  /*58b0*/  @!PT LDS RZ, [RZ] ;  /* 0x00000000fffff984 */ /* 0x000fe20000000800 */
[----:B------:R-:W-:Y:S01]  /*58c0*/  @!PT LDS RZ, [RZ] ;  /* 0x00000000fffff984 */ /* 0x000fe20000000800 */
[----:B------:R5:W-:Y:S06]  /*58d0*/  MEMBAR.ALL.CTA ;  /* 0x0000000000007992 */ /* 0x000bec0000008000 */
[----:B-----5:R-:W5:Y:S01]  /*58e0*/  FENCE.VIEW.ASYNC.S ;  /* 0x00000000000073c6 */ /* 0x020f620000000000 */
[----:B------:R-:W-:Y:S01]  /*58f0*/  SEL R100, R100, RZ, P1 ;  /* 0x000000ff64647207 */ /* 0x000fe20000800000 */
[----:B-----5:R5:W-:Y:S02]  /*5900*/  SYNCS.ARRIVE.TRANS64.RED.A1T0 RZ, [R0+URZ], RZ ;  /* 0x000000ff00ff79a7 */ /* 0x020be400081004ff */
[----:B-----5:R-:W-:Y:S04]  /*5910*/  SEL R0, RZ, 0x1, P1 ;  /* 0x00000001ff007807 */ /* 0x020fe80000800000 */
[----:B---3--:R-:W-:Y:S02]  /*5920*/  LOP3.LUT R99, R99, R0, RZ, 0x3c, !PT ;  /* 0x0000000063637212 */ /* 0x008fe400078e3cff */
.L_x_90:
[----:B------:R-:W-:Y:S05]  /*5930*/  BSYNC B1 ;  /* 0x0000000000017941 */ /* 0x000fea0003800000 */
.L_x_89:
[----:B------:R-:W-:Y:S04]  /*5940*/  SHF.R.U32.HI R3, RZ, 0x15, R48 ;  /* 0x00000015ff037819 */ /* 0x000fe80000011630 */
[----:B------:R-:W-:Y:S01]  /*5950*/  LOP3.LUT P1, RZ, R3, 0x3, R96, 0x48, !PT ;  /* 0x0000000303ff7812 */ /* 0x000fe20007824860 */
[----:B------:R-:W-:Y:S01]  /*5960*/  @!UPT UIADD3 URZ, UPT, UPT, URZ, URZ, URZ ;  /* 0x000000fffffff290 */ /* 0x000fe2000fffe0ff */
[----:B----4-:R-:W-:Y:S11]  /*5970*/  @P0 BRA `(.L_x_94) ;  /* 0x0000000000080947 */ /* 0x010ff60003800000 */
[----:B------:R-:W3:Y:S02]  /*5980*/  SYNCS.PHASECHK.TRANS64.TRYWAIT P0, [R108+URZ+0xa0], R7 ;  /* 0x0000a0076c0075a7 */ /* 0x000ee400080011ff */
[----:B---3--:R-:W-:Y:S05]  /*5990*/  @!P0 BRA `(.L_x_95) ;  /* 0x0000003c00b48947 */ /* 0x008fea0003800000 */
.L_x_94:
[----:B------:R-:W-:Y:S05]  /*59a0*/  @!P1 BRA `(.L_x_96) ;  /* 0x0000000000409947 */ /* 0x000fea0003800000 */
[----:B------:R-:W4:Y:S01]  /*59b0*/  LDCU.64 UR8, c[0x4][0x78] ;  /* 0x01000f00ff0877ac */ /* 0x000f220008000a00 */
[----:B------:R-:W-:Y:S01]  /*59c0*/  MOV R3, 0x0 ;  /* 0x0000000000037802 */ /* 0x000fe20000000f00 */
[----:B------:R-:W-:Y:S02]  /*59d0*/  HFMA2 R12, -RZ, RZ, 0, 5.9604644775390625e-08 ;  /* 0x00000001ff0c7431 */ /* 0x000fe400000001ff */
[----:B------:R-:W-:Y:S02]  /*59e0*/  IMAD.MOV.U32 R8, RZ, RZ, 0x192 ;  /* 0x00000192ff087424 */ /* 0x000fe400078e00ff */
[----:B------:R-:W-:Y:S01]  /*59f0*/  IMAD.MOV.U32 R13, RZ, RZ, RZ ;  /* 0x000000ffff0d7224 */ /* 0x000fe200078e00ff */
[----:B------:R-:W3:Y:S01]  /*5a00*/  LDCU.64 UR6, c[0x4][0x80] ;  /* 0x01001000ff0677ac */ /* 0x000ee20008000a00 */
[----:B-1----:R-:W1:Y:S01]  /*5a10*/  LDC.64 R2, c[0x4][R3] ;  /* 0x0100000003027b82 */ /* 0x002e620000000a00 */
[----:B------:R-:W5:Y:S01]  /*5a20*/  LDCU.64 UR4, c[0x4][0x18] ;  /* 0x01000300ff0477ac */ /* 0x000f620008000a00 */
[----:B----4-:R-:W-:Y:S01]  /*5a30*/  MOV R5, UR9 ;  /* 0x0000000900057c02 */ /* 0x010fe20008000f00 */
[----:B------:R-:W-:Y:S01]  /*5a40*/  IMAD.U32 R4, RZ, RZ, UR8 ;  /* 0x00000008ff047e24 */ /* 0x000fe2000f8e00ff */
[----:B---3--:R-:W-:Y:S01]  /*5a50*/  MOV R7, UR7 ;  /* 0x0000000700077c02 */ /* 0x008fe20008000f00 */
[----:B------:R-:W-:Y:S01]  /*5a60*/  IMAD.U32 R6, RZ, RZ, UR6 ;  /* 0x00000006ff067e24 */ /* 0x000fe2000f8e00ff */
[----:B-----5:R-:W-:Y:S01]  /*5a70*/  MOV R11, UR5 ;  /* 0x00000005000b7c02 */ /* 0x020fe20008000f00 */
[----:B------:R-:W-:Y:S02]  /*5a80*/  IMAD.U32 R10, RZ, RZ, UR4 ;  /* 0x00000004ff0a7e24 */ /* 0x000fe4000f8e00ff */
[----:B------:R-:W-:Y:S07]  /*5a90*/  LEPC R20, `(.L_x_96) ;  /* 0x000000001014794e */ /* 0x000fee0000000000 */
[----:B-12---:R-:W-:Y:S05]  /*5aa0*/  CALL.ABS.NOINC R2 ;  /* 0x0000000002007343 */ /* 0x006fea0003c00000 */
.L_x_96:
[----:B------:R-:W-:Y:S05]  /*5ab0*/  WARPSYNC.ALL ;  /* 0x0000000000007948 */ /* 0x000fea0003800000 */
[----:B------:R-:W-:Y:S01]  /*5ac0*/  R2UR UR4, R48 ;  /* 0x00000000300472ca */ /* 0x000fe200000e0000 */
[----:B------:R-:W-:Y:S01]  /*5ad0*/  BSSY.RECONVERGENT B0, `(.L_x_97) ;  /* 0x00000a1000007945 */ /* 0x000fe20003800200 */
[C---:B------:R-:W-:Y:S02]  /*5ae0*/  SHF.L.U32 R51, R56.reuse, 0x10, RZ ;  /* 0x0000001038337819 */ /* 0x040fe400000006ff */
[C---:B------:R-:W-:Y:S02]  /*5af0*/  PRMT R49, R56.reuse, 0x8880, RZ ;  /* 0x0000888038317816 */ /* 0x040fe400000000ff */
[----:B------:R-:W-:Y:S02]  /*5b00*/  SHF.R.S32.HI R51, RZ, 0x18, R51 ;  /* 0x00000018ff337819 */ /* 0x000fe40000011433 */
[----:B------:R-:W-:Y:S02]  /*5b10*/  SHF.L.U32 R52, R56, 0x8, RZ ;  /* 0x0000000838347819 */ /* 0x000fe400000006ff */
[C---:B------:R-:W-:Y:S02]  /*5b20*/  PRMT R54, R58.reuse, 0x8880, RZ ;  /* 0x000088803a367816 */ /* 0x040fe400000000ff */
[----:B------:R-:W-:Y:S01]  /*5b30*/  SHF.L.U32 R53, R58, 0x8, RZ ;  /* 0x000000083a357819 */ /* 0x000fe200000006ff */
[----:B-1-3--:R-:W-:Y:S01]  /*5b40*/  LDTM.16dp32bit_t0_t15.x32 R4, tmem[UR4] ;  /* 0x00000004000479ee */ /* 0x00afe20008a80000 */
[----:B------:R-:W2:Y:S01]  /*5b50*/  LDTM.16dp32bit_t16_t31.x32 R4, tmem[UR4+0x20] ;  /* 0x00002004000479ee */ /* 0x000ea20008aa0000 */
[----:B------:R-:W-:Y:S02]  /*5b60*/  IADD3 R67, PT, PT, R95, UR49, RZ ;  /* 0x000000315f437c10 */ /* 0x000fe4000fffe0ff */
[----:B------:R-:W-:Y:S02]  /*5b70*/  SHF.L.U32 R66, R97, 0x4, RZ ;  /* 0x0000000461427819 */ /* 0x000fe400000006ff */
[----:B------:R-:W-:Y:S02]  /*5b80*/  SHF.R.S32.HI R53, RZ, 0x18, R53 ;  /* 0x00000018ff357819 */ /* 0x000fe40000011435 */
[----:B------:R-:W-:Y:S02]  /*5b90*/  IADD3 R109, PT, PT, R67, R66, RZ ;  /* 0x00000042436d7210 */ /* 0x000fe40007ffe0ff */
[----:B------:R-:W-:Y:S02]  /*5ba0*/  ISETP.NE.AND P0, PT, R105, RZ, PT ;  /* 0x000000ff6900720c */ /* 0x000fe40003f05270 */
[----:B------:R-:W-:Y:S01]  /*5bb0*/  ISETP.NE.AND P6, PT, R72, RZ, PT ;  /* 0x000000ff4800720c */ /* 0x000fe20003fc5270 */
[----:B--2---:R-:W-:Y:S11]  /*5bc0*/  IMAD R0, R47, R4, RZ ;  /* 0x000000042f007224 */ /* 0x004ff600078e02ff */
[----:B------:R-:W-:Y:S01]  /*5bd0*/  @!UPT UIADD3 URZ, UPT, UPT, URZ, URZ, URZ ;  /* 0x000000fffffff290 */ /* 0x000fe2000fffe0ff */
[----:B------:R-:W-:Y:S01]  /*5be0*/  @P6 SHF.L.U32 R74, R99, 0x1f, RZ ;  /* 0x0000001f634a6819 */ /* 0x000fe200000006ff */
[----:B------:R-:W-:Y:S02]  /*5bf0*/  IMAD R2, R47, R5, RZ ;  /* 0x000000052f027224 */ /* 0x000fe400078e02ff */
[----:B------:R-:W-:Y:S01]  /*5c00*/  IMAD R0, R49, R50, R0 ;  /* 0x0000003231007224 */ /* 0x000fe200078e0200 */
[----:B------:R-:W-:Y:S01]  /*5c10*/  SHF.R.S32.HI R49, RZ, 0x18, R52 ;  /* 0x00000018ff317819 */ /* 0x000fe20000011434 */
[----:B------:R-:W-:Y:S01]  /*5c20*/  IMAD R3, R47, R6, RZ ;  /* 0x000000062f037224 */ /* 0x000fe200078e02ff */
[----:B------:R-:W-:Y:S01]  /*5c30*/  SHF.L.U32 R52, R57, 0x10, RZ ;  /* 0x0000001039347819 */ /* 0x000fe200000006ff */
[-C--:B------:R-:W-:Y:S01]  /*5c40*/  IMAD R2, R51, R50.reuse, R2 ;  /* 0x0000003233027224 */ /* 0x080fe200078e0202 */
[----:B------:R-:W-:Y:S01]  /*5c50*/  SHF.R.S32.HI R51, RZ, 0x18, R56 ;  /* 0x00000018ff337819 */ /* 0x000fe20000011438 */
[----:B------:R-:W-:Y:S02]  /*5c60*/  IMAD R7, R47, R7, RZ ;  /* 0x000000072f077224 */ /* 0x000fe400078e02ff */
[-C--:B------:R-:W-:Y:S01]  /*5c70*/  IMAD R3, R49, R50.reuse, R3 ;  /* 0x0000003231037224 */ /* 0x080fe200078e0203 */
[----:B------:R-:W-:Y:S01]  /*5c80*/  PRMT R49, R57, 0x8880, RZ ;  /* 0x0000888039317816 */ /* 0x000fe200000000ff */
[----:B------:R-:W-:Y:S01]  /*5c90*/  IMAD R7, R51, R50, R7 ;  /* 0x0000003233077224 */ /* 0x000fe200078e0207 */
[----:B------:R-:W-:Y:S01]  /*5ca0*/  SHF.R.S32.HI R51, RZ, 0x18, R52 ;  /* 0x00000018ff337819 */ /* 0x000fe20000011434 */
[----:B------:R-:W-:Y:S02]  /*5cb0*/  IMAD R4, R47, R8, RZ ;  /* 0x000000082f047224 */ /* 0x000fe400078e02ff */
[----:B------:R-:W-:Y:S01]  /*5cc0*/  IMAD.SHL.U32 R52, R57, 0x100, RZ ;  /* 0x0000010039347824 */ /* 0x000fe200078e00ff */
[----:B------:R-:W-:Y:S01]  /*5cd0*/  I2IP.S8.S32.SAT R55, R7, R3, RZ ;  /* 0x0000000307377239 */ /* 0x000fe200000014ff */
[----:B------:R-:W-:Y:S02]  /*5ce0*/  IMAD R5, R47, R9, RZ ;  /* 0x000000092f057224 */ /* 0x000fe400078e02ff */
[----:B------:R-:W-:Y:S01]  /*5cf0*/  IMAD R4, R49, R50, R4 ;  /* 0x0000003231047224 */ /* 0x000fe200078e0204 */
[----:B------:R-:W-:Y:S01]  /*5d00*/  SHF.R.S32.HI R49, RZ, 0x18, R52 ;  /* 0x00000018ff317819 */ /* 0x000fe20000011434 */
[----:B------:R-:W-:Y:S01]  /*5d10*/  IMAD R6, R47, R10, RZ ;  /* 0x0000000a2f067224 */ /* 0x000fe200078e02ff */
[----:B------:R-:W-:Y:S01]  /*5d20*/  I2IP.S8.S32.SAT R68, R2, R0, R55 ;  /* 0x0000000002447239 */ /* 0x000fe20000001437 */
[-C--:B------:R-:W-:Y:S01]  /*5d30*/  IMAD R5, R51, R50.reuse, R5 ;  /* 0x0000003233057224 */ /* 0x080fe200078e0205 */
[----:B------:R-:W-:Y:S01]  /*5d40*/  SHF.L.U32 R52, R58, 0x10, RZ ;  /* 0x000000103a347819 */ /* 0x000fe200000006ff */
[----:B------:R-:W-:Y:S01]  /*5d50*/  IMAD R11, R47, R11, RZ ;  /* 0x0000000b2f0b7224 */ /* 0x000fe200078e02ff */
[----:B------:R-:W-:Y:S01]  /*5d60*/  SHF.R.S32.HI R51, RZ, 0x18, R57 ;  /* 0x00000018ff337819 */ /* 0x000fe20000011439 */
[----:B------:R-:W-:Y:S01]  /*5d70*/  IMAD R6, R49, R50, R6 ;  /* 0x0000003231067224 */ /* 0x000fe200078e0206 */
[----:B------:R-:W-:Y:S01]  /*5d80*/  SHF.R.S32.HI R52, RZ, 0x18, R52 ;  /* 0x00000018ff347819 */ /* 0x000fe20000011434 */
[C---:B------:R-:W-:Y:S02]  /*5d90*/  IMAD R8, R47.reuse, R12, RZ ;  /* 0x0000000c2f087224 */ /* 0x040fe400078e02ff */
[----:B------:R-:W-:Y:S02]  /*5da0*/  IMAD.MOV.U32 R49, RZ, RZ, R54 ;  /* 0x000000ffff317224 */ /* 0x000fe400078e0036 */
[----:B------:R-:W-:Y:S02]  /*5db0*/  IMAD R9, R47, R13, RZ ;  /* 0x0000000d2f097224 */ /* 0x000fe400078e02ff */
[----:B------:R-:W-:Y:S01]  /*5dc0*/  IMAD R11, R51, R50, R11 ;  /* 0x00000032330b7224 */ /* 0x000fe200078e020b */
[----:B------:R-:W-:Y:S01]  /*5dd0*/  SHF.R.S32.HI R51, RZ, 0x18, R58 ;  /* 0x00000018ff337819 */ /* 0x000fe2000001143a */
[----:B------:R-:W-:Y:S02]  /*5de0*/  IMAD R10, R47, R14, RZ ;  /* 0x0000000e2f0a7224 */ /* 0x000fe400078e02ff */
[----:B------:R-:W-:Y:S01]  /*5df0*/  IMAD R8, R49, R50, R8 ;  /* 0x0000003231087224 */ /* 0x000fe200078e0208 */
[----:B------:R-:W-:Y:S01]  /*5e00*/  I2IP.S8.S32.SAT R69, R11, R6, RZ ;  /* 0x000000060b457239 */ /* 0x000fe200000014ff */
[----:B------:R-:W-:Y:S01]  /*5e10*/  IMAD R15, R47, R15, RZ ;  /* 0x0000000f2f0f7224 */ /* 0x000fe200078e02ff */
[----:B------:R-:W-:Y:S01]  /*5e20*/  PRMT R49, R59, 0x8880, RZ ;  /* 0x000088803b317816 */ /* 0x000fe200000000ff */
[----:B------:R-:W-:Y:S01]  /*5e30*/  IMAD R9, R52, R50, R9 ;  /* 0x0000003234097224 */ /* 0x000fe200078e0209 */
[----:B------:R-:W-:Y:S01]  /*5e40*/  I2IP.S8.S32.SAT R69, R5, R4, R69 ;  /* 0x0000000405457239 */ /* 0x000fe20000001445 */
[-C--:B------:R-:W-:Y:S01]  /*5e50*/  IMAD R10, R53, R50.reuse, R10 ;  /* 0x00000032350a7224 */ /* 0x080fe200078e020a */
[----:B------:R-:W-:Y:S01]  /*5e60*/  SHF.L.U32 R53, R59, 0x8, RZ ;  /* 0x000000083b357819 */ /* 0x000fe200000006ff */
[----:B------:R-:W-:Y:S01]  /*5e70*/  IMAD R15, R51, R50, R15 ;  /* 0x00000032330f7224 */ /* 0x000fe200078e020f */
[----:B------:R-:W-:Y:S01]  /*5e80*/  SHF.L.U32 R51, R59, 0x10, RZ ;  /* 0x000000103b337819 */ /* 0x000fe200000006ff */
[C---:B------:R-:W-:Y:S01]  /*5e90*/  IMAD R12, R47.reuse, R16, RZ ;  /* 0x000000102f0c7224 */ /* 0x040fe200078e02ff */
[----:B------:R-:W-:Y:S01]  /*5ea0*/  SHF.R.S32.HI R53, RZ, 0x18, R53 ;  /* 0x00000018ff357819 */ /* 0x000fe20000011435 */
[C---:B------:R-:W-:Y:S01]  /*5eb0*/  IMAD R13, R47.reuse, R17, RZ ;  /* 0x000000112f0d7224 */ /* 0x040fe200078e02ff */
[----:B------:R-:W-:Y:S01]  /*5ec0*/  SHF.R.S32.HI R51, RZ, 0x18, R51 ;  /* 0x00000018ff337819 */ /* 0x000fe20000011433 */
[----:B------:R-:W-:Y:S01]  /*5ed0*/  IMAD R14, R47, R18, RZ ;  /* 0x000000122f0e7224 */ /* 0x000fe200078e02ff */
[----:B------:R-:W-:Y:S01]  /*5ee0*/  I2IP.S8.S32.SAT R70, R15, R10, RZ ;  /* 0x0000000a0f467239 */ /* 0x000fe200000014ff */
[----:B------:R-:W-:Y:S01]  /*5ef0*/  IMAD R12, R49, R50, R12 ;  /* 0x00000032310c7224 */ /* 0x000fe200078e020c */
[----:B------:R-:W-:Y:S01]  /*5f00*/  SHF.R.S32.HI R49, RZ, 0x18, R59 ;  /* 0x00000018ff317819 */ /* 0x000fe2000001143b */
[----:B------:R-:W-:Y:S01]  /*5f10*/  IMAD R19, R47, R19, RZ ;  /* 0x000000132f137224 */ /* 0x000fe200078e02ff */
[----:B------:R-:W-:Y:S01]  /*5f20*/  I2IP.S8.S32.SAT R70, R9, R8, R70 ;  /* 0x0000000809467239 */ /* 0x000fe20000001446 */
[-C--:B------:R-:W-:Y:S01]  /*5f30*/  IMAD R13, R51, R50.reuse, R13 ;  /* 0x00000032330d7224 */ /* 0x080fe200078e020d */
[C---:B------:R-:W-:Y:S01]  /*5f40*/  PRMT R51, R60.reuse, 0x8880, RZ ;  /* 0x000088803c337816 */ /* 0x040fe200000000ff */
[-C--:B------:R-:W-:Y:S01]  /*5f50*/  IMAD R14, R53, R50.reuse, R14 ;  /* 0x00000032350e7224 */ /* 0x080fe200078e020e */
[----:B------:R-:W-:Y:S01]  /*5f60*/  PRMT R53, R61, 0x8880, RZ ;  /* 0x000088803d357816 */ /* 0x000fe200000000ff */
[----:B------:R-:W-:Y:S01]  /*5f70*/  IMAD R19, R49, R50, R19 ;  /* 0x0000003231137224 */ /* 0x000fe200078e0213 */
[----:B------:R-:W-:Y:S01]  /*5f80*/  MOV R49, R51 ;  /* 0x0000003300317202 */ /* 0x000fe20000000f00 */
[----:B------:R-:W-:Y:S02]  /*5f90*/  IMAD R16, R47, R20, RZ ;  /* 0x000000142f107224 */ /* 0x000fe400078e02ff */
[C---:B------:R-:W-:Y:S01]  /*5fa0*/  IMAD.U32 R52, R60.reuse, 0x10000, RZ ;  /* 0x000100003c347824 */ /* 0x040fe200078e00ff */
[----:B------:R-:W-:Y:S01]  /*5fb0*/  I2IP.S8.S32.SAT R71, R19, R14, RZ ;  /* 0x0000000e13477239 */ /* 0x000fe200000014ff */
[----:B------:R-:W-:Y:S01]  /*5fc0*/  IMAD R16, R49, R50, R16 ;  /* 0x0000003231107224 */ /* 0x000fe200078e0210 */
[----:B------:R-:W-:Y:S01]  /*5fd0*/  SHF.L.U32 R49, R60, 0x8, RZ ;  /* 0x000000083c317819 */ /* 0x000fe200000006ff */
[C---:B------:R-:W-:Y:S01]  /*5fe0*/  IMAD R17, R47.reuse, R21, RZ ;  /* 0x000000152f117224 */ /* 0x040fe200078e02ff */
[----:B------:R-:W-:Y:S01]  /*5ff0*/  SHF.R.S32.HI R51, RZ, 0x18, R52 ;  /* 0x00000018ff337819 */ /* 0x000fe20000011434 */
[C---:B------:R-:W-:Y:S01]  /*6000*/  IMAD R18, R47.reuse, R22, RZ ;  /* 0x000000162f127224 */ /* 0x040fe200078e02ff */
[----:B------:R-:W-:Y:S01]  /*6010*/  SHF.R.S32.HI R49, RZ, 0x18, R49 ;  /* 0x00000018ff317819 */ /* 0x000fe20000011431 */
[----:B------:R-:W-:Y:S01]  /*6020*/  IMAD R23, R47, R23, RZ ;  /* 0x000000172f177224 */ /* 0x000fe200078e02ff */
[----:B------:R-:W-:Y:S01]  /*6030*/  I2IP.S8.S32.SAT R71, R13, R12, R71 ;  /* 0x0000000c0d477239 */ /* 0x000fe20000001447 */
[----:B------:R-:W-:Y:S01]  /*6040*/  IMAD R17, R51, R50, R17 ;  /* 0x0000003233117224 */ /* 0x000fe200078e0211 */
[C---:B------:R-:W-:Y:S01]  /*6050*/  SHF.L.U32 R52, R61.reuse, 0x10, RZ ;  /* 0x000000103d347819 */ /* 0x040fe200000006ff */
[----:B------:R-:W-:Y:S01]  /*6060*/  IMAD.SHL.U32 R54, R61, 0x100, RZ ;  /* 0x000001003d367824 */ /* 0x000fe200078e00ff */
[----:B------:R-:W-:Y:S01]  /*6070*/  SHF.R.S32.HI R51, RZ, 0x18, R60 ;  /* 0x00000018ff337819 */ /* 0x000fe2000001143c */
[----:B------:R-:W-:Y:S01]  /*6080*/  IMAD R20, R47, R24, RZ ;  /* 0x000000182f147224 */ /* 0x000fe200078e02ff */
[----:B------:R1:W-:Y:S01]  /*6090*/  STS.128 [R95+UR49+0x4200], R68 ;  /* 0x004200445f007988 */ /* 0x0003e20008000c31 */
[-C--:B------:R-:W-:Y:S01]  /*60a0*/  IMAD R18, R49, R50.reuse, R18 ;  /* 0x0000003231127224 */ /* 0x080fe200078e0212 */
[----:B------:R-:W-:Y:S01]  /*60b0*/  SHF.R.S32.HI R52, RZ, 0x18, R52 ;  /* 0x00000018ff347819 */ /* 0x000fe20000011434 */
[----:B------:R-:W-:Y:S01]  /*60c0*/  IMAD R21, R47, R25, RZ ;  /* 0x000000192f157224 */ /* 0x000fe200078e02ff */
[----:B------:R-:W-:Y:S01]  /*60d0*/  SHF.R.S32.HI R49, RZ, 0x18, R54 ;  /* 0x00000018ff317819 */ /* 0x000fe20000011436 */
[----:B------:R-:W-:Y:S01]  /*60e0*/  IMAD R23, R51, R50, R23 ;  /* 0x0000003233177224 */ /* 0x000fe200078e0217 */
[----:B------:R-:W-:Y:S01]  /*60f0*/  SHF.R.S32.HI R51, RZ, 0x18, R61 ;  /* 0x00000018ff337819 */ /* 0x000fe2000001143d */
[----:B------:R-:W-:Y:S01]  /*6100*/  IMAD R22, R47, R26, RZ ;  /* 0x0000001a2f167224 */ /* 0x000fe200078e02ff */
[----:B------:R-:W-:Y:S01]  /*6110*/  SHF.R.S32.HI R54, RZ, 0x18, R63 ;  /* 0x00000018ff367819 */ /* 0x000fe2000001143f */
[----:B------:R-:W-:Y:S01]  /*6120*/  IMAD R20, R53, R50, R20 ;  /* 0x0000003235147224 */ /* 0x000fe200078e0214 */
[----:B------:R-:W-:Y:S01]  /*6130*/  I2IP.S8.S32.SAT R76, R23, R18, RZ ;  /* 0x00000012174c7239 */ /* 0x000fe200000014ff */
[----:B------:R-:W-:Y:S01]  /*6140*/  IMAD R27, R47, R27, RZ ;  /* 0x0000001b2f1b7224 */ /* 0x000fe200078e02ff */
[----:B------:R-:W-:Y:S01]  /*6150*/  SHF.L.U32 R53, R62, 0x8, RZ ;  /* 0x000000083e357819 */ /* 0x000fe200000006ff */
[-C--:B------:R-:W-:Y:S01]  /*6160*/  IMAD R21, R52, R50.reuse, R21 ;  /* 0x0000003234157224 */ /* 0x080fe200078e0215 */
[C---:B------:R-:W-:Y:S01]  /*6170*/  SHF.L.U32 R52, R62.reuse, 0x10, RZ ;  /* 0x000000103e347819 */ /* 0x040fe200000006ff */
[----:B------:R-:W-:Y:S01]  /*6180*/  IMAD R22, R49, R50, R22 ;  /* 0x0000003231167224 */ /* 0x000fe200078e0216 */
[----:B------:R-:W-:Y:S01]  /*6190*/  PRMT R49, R62, 0x8880, RZ ;  /* 0x000088803e317816 */ /* 0x000fe200000000ff */
[----:B------:R-:W-:Y:S01]  /*61a0*/  IMAD R24, R47, R28, RZ ;  /* 0x0000001c2f187224 */ /* 0x000fe200078e02ff */
[----:B------:R-:W-:Y:S01]  /*61b0*/  I2IP.S8.S32.SAT R76, R17, R16, R76 ;  /* 0x00000010114c7239 */ /* 0x000fe2000000144c */
[----:B------:R-:W-:Y:S01]  /*61c0*/  IMAD R27, R51, R50, R27 ;  /* 0x00000032331b7224 */ /* 0x000fe200078e021b */
[----:B------:R-:W-:Y:S01]  /*61d0*/  SHF.R.S32.HI R51, RZ, 0x18, R52 ;  /* 0x00000018ff337819 */ /* 0x000fe20000011434 */
[C---:B------:R-:W-:Y:S01]  /*61e0*/  IMAD R25, R47.reuse, R29, RZ ;  /* 0x0000001d2f197224 */ /* 0x040fe200078e02ff */
[----:B------:R-:W-:Y:S01]  /*61f0*/  SHF.R.S32.HI R53, RZ, 0x18, R53 ;  /* 0x00000018ff357819 */ /* 0x000fe20000011435 */
[----:B------:R-:W-:Y:S01]  /*6200*/  IMAD R26, R47, R30, RZ ;  /* 0x0000001e2f1a7224 */ /* 0x000fe200078e02ff */
[----:B------:R-:W-:Y:S01]  /*6210*/  I2IP.S8.S32.SAT R77, R27, R22, RZ ;  /* 0x000000161b4d7239 */ /* 0x000fe200000014ff */
[-C--:B------:R-:W-:Y:S01]  /*6220*/  IMAD R24, R49, R50.reuse, R24 ;  /* 0x0000003231187224 */ /* 0x080fe200078e0218 */
[----:B------:R-:W-:Y:S01]  /*6230*/  SHF.L.U32 R52, R63, 0x10, RZ ;  /* 0x000000103f347819 */ /* 0x000fe200000006ff */
[----:B------:R-:W-:Y:S01]  /*6240*/  IMAD R25, R51, R50, R25 ;  /* 0x0000003233197224 */ /* 0x000fe200078e0219 */
[----:B------:R-:W-:Y:S01]  /*6250*/  I2IP.S8.S32.SAT R77, R21, R20, R77 ;  /* 0x00000014154d7239 */ /* 0x000fe2000000144d */
[----:B------:R-:W-:Y:S01]  /*6260*/  IMAD R26, R53, R50, R26 ;  /* 0x00000032351a7224 */ /* 0x000fe200078e021a */
[----:B------:R-:W-:Y:S01]  /*6270*/  SHF.R.S32.HI R49, RZ, 0x18, R62 ;  /* 0x00000018ff317819 */ /* 0x000fe2000001143e */
[----:B------:R-:W-:Y:S01]  /*6280*/  IMAD R31, R47, R31, RZ ;  /* 0x0000001f2f1f7224 */ /* 0x000fe200078e02ff */
[C---:B------:R-:W-:Y:S01]  /*6290*/  PRMT R51, R63.reuse, 0x8880, RZ ;  /* 0x000088803f337816 */ /* 0x040fe200000000ff */
[----:B------:R-:W-:Y:S01]  /*62a0*/  IMAD.SHL.U32 R53, R63, 0x100, RZ ;  /* 0x000001003f357824 */ /* 0x000fe200078e00ff */
[----:B------:R-:W-:Y:S01]  /*62b0*/  SHF.R.S32.HI R52, RZ, 0x18, R52 ;  /* 0x00000018ff347819 */ /* 0x000fe20000011434 */
[C---:B------:R-:W-:Y:S02]  /*62c0*/  IMAD R28, R47.reuse, R32, RZ ;  /* 0x000000202f1c7224 */ /* 0x040fe400078e02ff */
[----:B------:R-:W-:Y:S01]  /*62d0*/  IMAD R29, R47, R33, RZ ;  /* 0x000000212f1d7224 */ /* 0x000fe200078e02ff */
[----:B------:R-:W-:Y:S01]  /*62e0*/  SHF.R.S32.HI R53, RZ, 0x18, R53 ;  /* 0x00000018ff357819 */ /* 0x000fe20000011435 */
[-C--:B------:R-:W-:Y:S02]  /*62f0*/  IMAD R31, R49, R50.reuse, R31 ;  /* 0x00000032311f7224 */ /* 0x080fe400078e021f */
[----:B------:R-:W-:Y:S02]  /*6300*/  IMAD R28, R51, R50, R28 ;  /* 0x00000032331c7224 */ /* 0x000fe400078e021c */
[----:B------:R-:W-:Y:S01]  /*6310*/  IMAD R30, R47, R34, RZ ;  /* 0x000000222f1e7224 */ /* 0x000fe200078e02ff */
[----:B------:R-:W-:Y:S01]  /*6320*/  I2IP.S8.S32.SAT R55, R31, R26, RZ ;  /* 0x0000001a1f377239 */ /* 0x000fe200000014ff */
[----:B------:R-:W-:Y:S02]  /*6330*/  IMAD R29, R52, R50, R29 ;  /* 0x00000032341d7224 */ /* 0x000fe400078e021d */
[----:B------:R-:W-:Y:S01]  /*6340*/  IMAD R35, R47, R35, RZ ;  /* 0x000000232f237224 */ /* 0x000fe200078e02ff */
[----:B------:R-:W-:Y:S01]  /*6350*/  I2IP.S8.S32.SAT R78, R25, R24, R55 ;  /* 0x00000018194e7239 */ /* 0x000fe20000001437 */
[-C--:B------:R-:W-:Y:S01]  /*6360*/  IMAD R30, R53, R50.reuse, R30 ;  /* 0x00000032351e7224 */ /* 0x080fe200078e021e */
[----:B------:R-:W-:Y:S01]  /*6370*/  LEA R55, R100, UR49, 0x3 ;  /* 0x0000003164377c11 */ /* 0x000fe2000f8e18ff */
[----:B------:R-:W-:Y:S05]  /*6380*/  IMAD R35, R54, R50, R35 ;  /* 0x0000003236237224 */ /* 0x000fea00078e0223 */
[----:B------:R-:W-:Y:S04]  /*6390*/  I2IP.S8.S32.SAT R73, R35, R30, RZ ;  /* 0x0000001e23497239 */ /* 0x000fe800000014ff */
[----:B------:R-:W-:Y:S05]  /*63a0*/  I2IP.S8.S32.SAT R79, R29, R28, R73 ;  /* 0x0000001c1d4f7239 */ /* 0x000fea0000001449 */
[----:B------:R1:W-:Y:S01]  /*63b0*/  STS.128 [R109+0x4210], R76 ;  /* 0x0042104c6d007388 */ /* 0x0003e20000000c00 */
[----:B------:R-:W-:Y:S01]  /*63c0*/  @!PT LDS RZ, [RZ] ;  /* 0x00000000fffff984 */ /* 0x000fe20000000800 */
[----:B------:R-:W-:Y:S01]  /*63d0*/  @!PT LDS RZ, [RZ] ;  /* 0x00000000fffff984 */ /* 0x000fe20000000800 */
[----:B------:R-:W-:Y:S01]  /*63e0*/  @!PT LDS RZ, [RZ] ;  /* 0x00000000fffff984 */ /* 0x000fe20000000800 */
[----:B------:R-:W-:Y:S01]  /*63f0*/  @!PT LDS RZ, [RZ] ;  /* 0x00000000fffff984 */ /* 0x000fe20000000800 */
[----:B------:R2:W-:Y:S07]  /*6400*/  MEMBAR.ALL.CTA ;  /* 0x0000000000007992 */ /* 0x0005ee0000008000 */
[----:B--2---:R-:W2:Y:S02]  /*6410*/  FENCE.VIEW.ASYNC.S ;  /* 0x00000000000073c6 */ /* 0x004ea40000000000 */
[----:B--2---:R-:W-:Y:S06]  /*6420*/  BAR.SYNC.DEFER_BLOCKING 0x1, 0x80 ;  /* 0x0042000000007b1d */ /* 0x004fec0000010000 */
[----:B------:R-:W-:Y:S05]  /*6430*/  @P0 BRA `(.L_x_98) ;  /* 0x0000000000280947 */ /* 0x000fea0003800000 */
[----:B------:R-:W-:Y:S02]  /*6440*/  UIADD3 UR4, UPT, UPT, UR49, 0x4200, URZ ;  /* 0x0000420031047890 */ /* 0x000fe4000fffe0ff */
[----:B------:R-:W-:Y:S01]  /*6450*/  UIADD3 UR6, UP0, UPT, UR52, 0x680, URZ ;  /* 0x0000068034067890 */ /* 0x000fe2000ff1e0ff */
[----:B------:R-:W-:Y:S03]  /*6460*/  UMOV UR43, UR36 ;  /* 0x00000024002b7c82 */ /* 0x000fe60008000000 */
[----:B------:R-:W-:Y:S01]  /*6470*/  MOV R104, UR4 ;  /* 0x0000000400687c02 */ /* 0x000fe20008000f00 */
[----:B------:R-:W-:Y:S03]  /*6480*/  UIADD3.X UR7, UPT, UPT, URZ, UR53, URZ, UP0, !UPT ;  /* 0x00000035ff077290 */ /* 0x000fe600087fe4ff */
[----:B------:R-:W-:Y:S11]  /*6490*/  R2UR UR40, R104 ;  /* 0x00000000682872ca */ /* 0x000ff600000e0000 */
[----:B------:R-:W-:Y:S02]  /*64a0*/  @!UPT UIADD3 URZ, UPT, UPT, URZ, URZ, URZ ;  /* 0x000000fffffff290 */ /* 0x000fe4000fffe0ff */
[----:B------:R2:W-:Y:S01]  /*64b0*/  UTMASTG.3D [UR40], [UR6] ;  /* 0x00000028060073b5 */ /* 0x0005e20008010000 */
[----:B------:R0:W-:Y:S01]  /*64c0*/  UTMACMDFLUSH ;  /* 0x00000000000079b7 */ /* 0x0001e20000000000 */
[----:B--2---:R-:W-:Y:S04]  /*64d0*/  DEPBAR.LE SB0, 0x1 ;  /* 0x000080400000791a */ /* 0x004fe80000000000 */
.L_x_98:
[----:B------:R-:W-:Y:S05]  /*64e0*/  BSYNC.RECONVERGENT B0 ;  /* 0x0000000000007941 */ /* 0x000fea0003800200 */
.L_x_97:
[----:B------:R-:W-:Y:S06]  /*64f0*/  BAR.SYNC.DEFER_BLOCKING 0x1, 0x80 ;  /* 0x0042000000007b1d */ /* 0x000fec0000010000 */
[----:B------:R-:W2:Y:S01]  /*6500*/  @P6 SYNCS.PHASECHK.TRANS64.TRYWAIT P0, [R55+URZ+0x30], R74 ;  /* 0x0000304a370065a7 */ /* 0x000ea200080011ff */
[----:B------:R-:W-:Y:S01]  /*6510*/  BSSY B1, `(.L_x_99) ;  /* 0x000001f000017945 */ /* 0x000fe20003800000 */
[----:B--2---:R-:W-:Y:S03]  /*6520*/  @P6 SEL R64, RZ, 0x1, !P0 ;  /* 0x00000001ff406807 */ /* 0x004fe60004000000 */
[----:B------:R-:W-:Y:S05]  /*6530*/  @!P6 BRA `(.L_x_100) ;  /* 0x000000000070e947 */ /* 0x000fea0003800000 */
[----:B------:R-:W-:Y:S01]  /*6540*/  ISETP.NE.AND P1, PT, R65, RZ, PT ;  /* 0x000000ff4100720c */ /* 0x000fe20003f25270 */
[----:B------:R-:W-:Y:S01]  /*6550*/  BSSY B0, `(.L_x_101) ;  /* 0x0000008000007945 */ /* 0x000fe20003800000 */
[----:B------:R-:W-:Y:S11]  /*6560*/  ISETP.NE.AND P0, PT, R64, RZ, PT ;  /* 0x000000ff4000720c */ /* 0x000ff60003f05270 */
[----:B------:R-:W-:Y:S04]  /*6570*/  @P1 IMAD R3, R100, 0x1000, R67 ;  /* 0x0000100064031824 */ /* 0x000fe800078e0243 */
[----:B------:R-:W-:Y:S01]  /*6580*/  @P1 IMAD.IADD R2, R66, 0x1, R3 ;  /* 0x0000000142021824 */ /* 0x000fe200078e0203 */
[----:B------:R-:W-:Y:S06]  /*6590*/  @P0 BRA `(.L_x_102) ;  /* 0x00000000000c0947 */ /* 0x000fec0003800000 */
[----:B------:R-:W-:Y:S04]  /*65a0*/  SHF.L.U32 R0, R99, 0x1f, RZ ;  /* 0x0000001f63007819 */ /* 0x000fe800000006ff */
[----:B------:R-:W2:Y:S02]  /*65b0*/  SYNCS.PHASECHK.TRANS64.TRYWAIT P0, [R55+URZ+0x30], R0 ;  /* 0x00003000370075a7 */ /* 0x000ea400080011ff */
[----:B--2---:R-:W-:Y:S05]  /*65c0*/  @!P0 BRA `(.L_x_103) ;  /* 0x0000003000bc8947 */ /* 0x004fea0003800000 */
.L_x_102:
[----:B------:R-:W-:Y:S05]  /*65d0*/  BSYNC B0 ;  /* 0x0000000000007941 */ /* 0x000fea0003800000 */
.L_x_101:
[----:B------:R-:W-:Y:S01]  /*65e0*/  ISETP.NE.AND P0, PT, R65, RZ, PT ;  /* 0x000000ff4100720c */ /* 0x000fe20003f05270 */
[----:B--2---:R-:W-:Y:S02]  /*65f0*/  VIADD R55, R55, 0x50 ;  /* 0x0000005037377836 */ /* 0x004fe40000000000 */
[----:B------:R-:W-:Y:S02]  /*6600*/  IMAD.U32 R0, RZ, RZ, UR37 ;  /* 0x00000025ff007e24 */ /* 0x000fe4000f8e00ff */
[----:B------:R-:W-:Y:S03]  /*6610*/  VIADD R100, R100, 0x1 ;  /* 0x0000000164647836 */ /* 0x000fe60000000000 */
[----:B------:R-:W-:Y:S05]  /*6620*/  PRMT R0, R0, 0x654, R55 ;  /* 0x0000065400007816 */ /* 0x000fea0000000037 */
[----:B------:R2:W3:Y:S04]  /*6630*/  @P0 LDS.128 R56, [R3+0x200] ;  /* 0x0002000003380984 */ /* 0x0004e80000000c00 */
[----:B------:R2:W4:Y:S01]  /*6640*/  @P0 LDS.128 R60, [R2+0x210] ;  /* 0x00021000023c0984 */ /* 0x0005220000000c00 */
        /* <DEDUP_REMOVED lines=10> */
[----:B--23--:R-:W-:Y:S02]  /*66f0*/  LOP3.LUT R99, R99, R0, RZ, 0x3c, !PT ;  /* 0x0000000063637212 */ /* 0x00cfe400078e3cff */
.L_x_100:
[----:B------:R-:W-:Y:S05]  /*6700*/  BSYNC B1 ;  /* 0x0000000000017941 */ /* 0x000fea0003800000 */
.L_x_99:
[----:B------:R-:W-:Y:S05]  /*6710*/  VIADD R3, R48, 0x40 ;  /* 0x0000004030037836 */ /* 0x000fea0000000000 */
[----:B------:R-:W-:Y:S04]  /*6720*/  SHF.R.U32.HI R3, RZ, 0x15, R3 ;  /* 0x00000015ff037819 */ /* 0x000fe80000011603 */
[----:B------:R-:W-:Y:S11]  /*6730*/  LOP3.LUT P0, RZ, R3, 0x3, R96, 0x48, !PT ;  /* 0x0000000303ff7812 */ /* 0x000ff60007804860 */
[----:B------:R-:W-:Y:S02]  /*6740*/  @!UPT UIADD3 URZ, UPT, UPT, URZ, URZ, URZ ;  /* 0x000000fffffff290 */ /* 0x000fe4000fffe0ff */
[----:B------:R-:W-:Y:S05]  /*6750*/  @!P0 BRA `(.L_x_104) ;  /* 0x0000000000408947 */ /* 0x000fea0003800000 */
[----:B------:R-:W2:Y:S01]  /*6760*/  LDCU.64 UR8, c[0x4][0x78] ;  /* 0x01000f00ff0877ac */ /* 0x000ea20008000a00 */
[----:B------:R-:W-:Y:S01]  /*6770*/  MOV R3, 0x0 ;  /* 0x0000000000037802 */ /* 0x000fe20000000f00 */
[----:B------:R-:W-:Y:S02]  /*6780*/  HFMA2 R12, -RZ, RZ, 0, 5.9604644775390625e-08 ;  /* 0x00000001ff0c7431 */ /* 0x000fe400000001ff */
[----:B------:R-:W-:Y:S02]  /*6790*/  IMAD.MOV.U32 R8, RZ, RZ, 0x192 ;  /* 0x00000192ff087424 */ /* 0x000fe400078e00ff */
[----:B------:R-:W-:Y:S01]  /*67a0*/  IMAD.MOV.U32 R13, RZ, RZ, RZ ;  /* 0x000000ffff0d7224 */ /* 0x000fe200078e00ff */
[----:B------:R-:W3:Y:S01]  /*67b0*/  LDCU.64 UR6, c[0x4][0x80] ;  /* 0x01001000ff0677ac */ /* 0x000ee20008000a00 */
[----:B------:R-:W1:Y:S01]  /*67c0*/  LDC.64 R2, c[0x4][R3] ;  /* 0x0100000003027b82 */ /* 0x000e620000000a00 */
[----:B------:R-:W5:Y:S01]  /*67d0*/  LDCU.64 UR4, c[0x4][0x18] ;  /* 0x01000300ff0477ac */ /* 0x000f620008000a00 */
[----:B--2---:R-:W-:Y:S01]  /*67e0*/  MOV R5, UR9 ;  /* 0x0000000900057c02 */ /* 0x004fe20008000f00 */
[----:B------:R-:W-:Y:S01]  /*67f0*/  IMAD.U32 R4, RZ, RZ, UR8 ;  /* 0x00000008ff047e24 */ /* 0x000fe2000f8e00ff */
[----:B---3--:R-:W-:Y:S01]  /*6800*/  MOV R7, UR7 ;  /* 0x0000000700077c02 */ /* 0x008fe20008000f00 */
[----:B------:R-:W-:Y:S01]  /*6810*/  IMAD.U32 R6, RZ, RZ, UR6 ;  /* 0x00000006ff067e24 */ /* 0x000fe2000f8e00ff */
[----:B-----5:R-:W-:Y:S01]  /*6820*/  MOV R11, UR5 ;  /* 0x00000005000b7c02 */ /* 0x020fe20008000f00 */
[----:B------:R-:W-:Y:S02]  /*6830*/  IMAD.U32 R10, RZ, RZ, UR4 ;  /* 0x00000004ff0a7e24 */ /* 0x000fe4000f8e00ff */
[----:B------:R-:W-:Y:S07]  /*6840*/  LEPC R20, `(.L_x_104) ;  /* 0x000000001014794e */ /* 0x000fee0000000000 */
[----:B-1--4-:R-:W-:Y:S05]  /*6850*/  CALL.ABS.NOINC R2 ;  /* 0x0000000002007343 */ /* 0x012fea0003c00000 */
.L_x_104:
[----:B------:R-:W-:Y:S01]  /*6860*/  SHF.L.U32 R51, R56, 0x10, RZ ;  /* 0x0000001038337819 */ /* 0x000fe200000006ff */
[----:B------:R-:W-:Y:S05]  /*6870*/  WARPSYNC.ALL ;  /* 0x0000000000007948 */ /* 0x000fea0003800000 */
[----:B------:R-:W-:Y:S01]  /*6880*/  R2UR UR4, R48 ;  /* 0x00000000300472ca */ /* 0x000fe200000e0000 */
[----:B------:R-:W-:Y:S01]  /*6890*/  BSSY.RECONVERGENT B0, `(.L_x_105) ;  /* 0x0000099000007945 */ /* 0x000fe20003800200 */
[C---:B------:R-:W-:Y:S02]  /*68a0*/  PRMT R49, R56.reuse, 0x8880, RZ ;  /* 0x0000888038317816 */ /* 0x040fe400000000ff */
[----:B------:R-:W-:Y:S02]  /*68b0*/  SHF.R.S32.HI R51, RZ, 0x18, R51 ;  /* 0x00000018ff337819 */ /* 0x000fe40000011433 */
[----:B------:R-:W-:Y:S02]  /*68c0*/  SHF.L.U32 R52, R56, 0x8, RZ ;  /* 0x0000000838347819 */ /* 0x000fe400000006ff */
[----:B------:R-:W-:Y:S02]  /*68d0*/  SHF.L.U32 R53, R57, 0x8, RZ ;  /* 0x0000000839357819 */ /* 0x000fe400000006ff */
[----:B------:R-:W-:Y:S02]  /*68e0*/  SHF.R.S32.HI R54, RZ, 0x18, R58 ;  /* 0x00000018ff367819 */ /* 0x000fe4000001143a */
[----:B------:R-:W-:Y:S01]  /*68f0*/  SHF.R.S32.HI R53, RZ, 0x18, R53 ;  /* 0x00000018ff357819 */ /* 0x000fe20000011435 */
[----:B------:R-:W-:Y:S01]  /*6900*/  LDTM.16dp32bit_t0_t15.x32 R4, tmem[UR4+0x40] ;  /* 0x00004004000479ee */ /* 0x000fe20008a80000 */
[----:B------:R-:W2:Y:S01]  /*6910*/  LDTM.16dp32bit_t16_t31.x32 R4, tmem[UR4+0x60] ;  /* 0x00006004000479ee */ /* 0x000ea20008aa0000 */
[----:B----4-:R-:W-:Y:S02]  /*6920*/  SHF.L.U32 R55, R62, 0x8, RZ ;  /* 0x000000083e377819 */ /* 0x010fe400000006ff */
[----:B------:R-:W-:Y:S02]  /*6930*/  ISETP.NE.AND P0, PT, R105, RZ, PT ;  /* 0x000000ff6900720c */ /* 0x000fe40003f05270 */
[----:B------:R-:W-:Y:S02]  /*6940*/  SHF.R.S32.HI R55, RZ, 0x18, R55 ;  /* 0x00000018ff377819 */ /* 0x000fe40000011437 */
[----:B------:R-:W-:Y:S01]  /*6950*/  ISETP.NE.AND P6, PT, R72, RZ, PT ;  /* 0x000000ff4800720c */ /* 0x000fe20003fc5270 */
[C---:B--2---:R-:W-:Y:S02]  /*6960*/  IMAD R0, R47.reuse, R4, RZ ;  /* 0x000000042f007224 */ /* 0x044fe400078e02ff */
        /* <DEDUP_REMOVED lines=12> */
[C---:B------:R-:W-:Y:S01]  /*6a30*/  IMAD R4, R47.reuse, R8, RZ ;  /* 0x000000082f047224 */ /* 0x040fe200078e02ff */
[----:B------:R-:W-:Y:S01]  /*6a40*/  SHF.L.U32 R52, R58, 0x10, RZ ;  /* 0x000000103a347819 */ /* 0x000fe200000006ff */
[----:B------:R-:W-:Y:S01]  /*6a50*/  IMAD R5, R47, R9, RZ ;  /* 0x000000092f057224 */ /* 0x000fe200078e02ff */
[----:B-1----:R-:W-:Y:S01]  /*6a60*/  I2IP.S8.S32.SAT R69, R7, R3, RZ ;  /* 0x0000000307457239 */ /* 0x002fe200000014ff */
[----:B------:R-:W-:Y:S01]  /*6a70*/  IMAD R6, R47, R10, RZ ;  /* 0x0000000a2f067224 */ /* 0x000fe200078e02ff */
[----:B------:R-:W-:Y:S01]  /*6a80*/  SHF.R.S32.HI R52, RZ, 0x18, R52 ;  /* 0x00000018ff347819 */ /* 0x000fe20000011434 */
[----:B------:R-:W-:Y:S01]  /*6a90*/  IMAD R4, R49, R50, R4 ;  /* 0x0000003231047224 */ /* 0x000fe200078e0204 */
[----:B------:R-:W-:Y:S01]  /*6aa0*/  I2IP.S8.S32.SAT R68, R2, R0, R69 ;  /* 0x0000000002447239 */ /* 0x000fe20000001445 */
[-C--:B------:R-:W-:Y:S01]  /*6ab0*/  IMAD R5, R51, R50.reuse, R5 ;  /* 0x0000003233057224 */ /* 0x080fe200078e0205 */
[----:B------:R-:W-:Y:S01]  /*6ac0*/  SHF.R.S32.HI R49, RZ, 0x18, R57 ;  /* 0x00000018ff317819 */ /* 0x000fe20000011439 */
[----:B------:R-:W-:Y:S01]  /*6ad0*/  IMAD R11, R47, R11, RZ ;  /* 0x0000000b2f0b7224 */ /* 0x000fe200078e02ff */
[C---:B------:R-:W-:Y:S01]  /*6ae0*/  PRMT R51, R58.reuse, 0x8880, RZ ;  /* 0x000088803a337816 */ /* 0x040fe200000000ff */
[----:B------:R-:W-:Y:S01]  /*6af0*/  IMAD R6, R53, R50, R6 ;  /* 0x0000003235067224 */ /* 0x000fe200078e0206 */
[----:B------:R-:W-:Y:S01]  /*6b00*/  SHF.L.U32 R53, R58, 0x8, RZ ;  /* 0x000000083a357819 */ /* 0x000fe200000006ff */
[C---:B------:R-:W-:Y:S02]  /*6b10*/  IMAD R8, R47.reuse, R12, RZ ;  /* 0x0000000c2f087224 */ /* 0x040fe400078e02ff */
[----:B------:R-:W-:Y:S01]  /*6b20*/  IMAD R9, R47, R13, RZ ;  /* 0x0000000d2f097224 */ /* 0x000fe200078e02ff */
[----:B------:R-:W-:Y:S01]  /*6b30*/  SHF.R.S32.HI R53, RZ, 0x18, R53 ;  /* 0x00000018ff357819 */ /* 0x000fe20000011435 */
[----:B------:R-:W-:Y:S01]  /*6b40*/  IMAD R11, R49, R50, R11 ;  /* 0x00000032310b7224 */ /* 0x000fe200078e020b */
[----:B------:R-:W-:Y:S01]  /*6b50*/  PRMT R49, R59, 0x8880, RZ ;  /* 0x000088803b317816 */ /* 0x000fe200000000ff */
[----:B------:R-:W-:Y:S02]  /*6b60*/  IMAD R10, R47, R14, RZ ;  /* 0x0000000e2f0a7224 */ /* 0x000fe400078e02ff */
[----:B------:R-:W-:Y:S01]  /*6b70*/  IMAD R8, R51, R50, R8 ;  /* 0x0000003233087224 */ /* 0x000fe200078e0208 */
[----:B------:R-:W-:Y:S01]  /*6b80*/  I2IP.S8.S32.SAT R70, R11, R6, RZ ;  /* 0x000000060b467239 */ /* 0x000fe200000014ff */
[-C--:B------:R-:W-:Y:S01]  /*6b90*/  IMAD R9, R52, R50.reuse, R9 ;  /* 0x0000003234097224 */ /* 0x080fe200078e0209 */
[----:B------:R-:W-:Y:S01]  /*6ba0*/  SHF.L.U32 R51, R59, 0x10, RZ ;  /* 0x000000103b337819 */ /* 0x000fe200000006ff */
[----:B------:R-:W-:Y:S01]  /*6bb0*/  IMAD R10, R53, R50, R10 ;  /* 0x00000032350a7224 */ /* 0x000fe200078e020a */
[----:B------:R-:W-:Y:S01]  /*6bc0*/  I2IP.S8.S32.SAT R69, R5, R4, R70 ;  /* 0x0000000405457239 */ /* 0x000fe20000001446 */
[----:B------:R-:W-:Y:S01]  /*6bd0*/  IMAD R15, R47, R15, RZ ;  /* 0x0000000f2f0f7224 */ /* 0x000fe200078e02ff */
[----:B------:R-:W-:Y:S01]  /*6be0*/  SHF.R.S32.HI R51, RZ, 0x18, R51 ;  /* 0x00000018ff337819 */ /* 0x000fe20000011433 */
[----:B------:R-:W-:Y:S01]  /*6bf0*/  IMAD.SHL.U32 R53, R59, 0x100, RZ ;  /* 0x000001003b357824 */ /* 0x000fe200078e00ff */
[----:B------:R-:W-:Y:S01]  /*6c00*/  SHF.R.S32.HI R52, RZ, 0x18, R59 ;  /* 0x00000018ff347819 */ /* 0x000fe2000001143b */
[C---:B------:R-:W-:Y:S02]  /*6c10*/  IMAD R12, R47.reuse, R16, RZ ;  /* 0x000000102f0c7224 */ /* 0x040fe400078e02ff */
[----:B------:R-:W-:Y:S01]  /*6c20*/  IMAD R13, R47, R17, RZ ;  /* 0x000000112f0d7224 */ /* 0x000fe200078e02ff */
[----:B------:R-:W-:Y:S01]  /*6c30*/  SHF.R.S32.HI R53, RZ, 0x18, R53 ;  /* 0x00000018ff357819 */ /* 0x000fe20000011435 */
[----:B------:R-:W-:Y:S01]  /*6c40*/  IMAD R15, R54, R50, R15 ;  /* 0x00000032360f7224 */ /* 0x000fe200078e020f */
[----:B------:R-:W-:Y:S01]  /*6c50*/  SHF.L.U32 R54, R61, 0x10, RZ ;  /* 0x000000103d367819 */ /* 0x000fe200000006ff */
[----:B------:R-:W-:Y:S02]  /*6c60*/  IMAD R14, R47, R18, RZ ;  /* 0x000000122f0e7224 */ /* 0x000fe400078e02ff */
[----:B------:R-:W-:Y:S01]  /*6c70*/  IMAD R12, R49, R50, R12 ;  /* 0x00000032310c7224 */ /* 0x000fe200078e020c */
[----:B------:R-:W-:Y:S01]  /*6c80*/  I2IP.S8.S32.SAT R71, R15, R10, RZ ;  /* 0x0000000a0f477239 */ /* 0x000fe200000014ff */
[----:B------:R-:W-:Y:S01]  /*6c90*/  IMAD R19, R47, R19, RZ ;  /* 0x000000132f137224 */ /* 0x000fe200078e02ff */
[----:B------:R-:W-:Y:S01]  /*6ca0*/  PRMT R49, R60, 0x8880, RZ ;  /* 0x000088803c317816 */ /* 0x000fe200000000ff */
[----:B------:R-:W-:Y:S01]  /*6cb0*/  IMAD R13, R51, R50, R13 ;  /* 0x00000032330d7224 */ /* 0x000fe200078e020d */
[----:B------:R-:W-:Y:S01]  /*6cc0*/  I2IP.S8.S32.SAT R70, R9, R8, R71 ;  /* 0x0000000809467239 */ /* 0x000fe20000001447 */
[----:B------:R-:W-:Y:S01]  /*6cd0*/  IMAD R16, R47, R20, RZ ;  /* 0x000000142f107224 */ /* 0x000fe200078e02ff */
[----:B------:R-:W-:Y:S01]  /*6ce0*/  SHF.R.S32.HI R54, RZ, 0x18, R54 ;  /* 0x00000018ff367819 */ /* 0x000fe20000011436 */
[-C--:B------:R-:W-:Y:S01]  /*6cf0*/  IMAD R14, R53, R50.reuse, R14 ;  /* 0x00000032350e7224 */ /* 0x080fe200078e020e */
[----:B------:R-:W-:Y:S01]  /*6d00*/  PRMT R53, R61, 0x8880, RZ ;  /* 0x000088803d357816 */ /* 0x000fe200000000ff */
[-C--:B------:R-:W-:Y:S01]  /*6d10*/  IMAD R19, R52, R50.reuse, R19 ;  /* 0x0000003234137224 */ /* 0x080fe200078e0213 */
[----:B------:R-:W-:Y:S01]  /*6d20*/  SHF.R.S32.HI R52, RZ, 0x18, R60 ;  /* 0x00000018ff347819 */ /* 0x000fe2000001143c */
[----:B------:R-:W-:Y:S01]  /*6d30*/  IMAD R16, R49, R50, R16 ;  /* 0x0000003231107224 */ /* 0x000fe200078e0210 */
[C---:B------:R-:W-:Y:S01]  /*6d40*/  SHF.L.U32 R49, R60.reuse, 0x10, RZ ;  /* 0x000000103c317819 */ /* 0x040fe200000006ff */
[C---:B------:R-:W-:Y:S01]  /*6d50*/  IMAD R17, R47.reuse, R21, RZ ;  /* 0x000000152f117224 */ /* 0x040fe200078e02ff */
[----:B------:R-:W-:Y:S01]  /*6d60*/  SHF.L.U32 R51, R60, 0x8, RZ ;  /* 0x000000083c337819 */ /* 0x000fe200000006ff */
[C---:B------:R-:W-:Y:S01]  /*6d70*/  IMAD R18, R47.reuse, R22, RZ ;  /* 0x000000162f127224 */ /* 0x040fe200078e02ff */
[----:B------:R-:W-:Y:S01]  /*6d80*/  SHF.R.S32.HI R49, RZ, 0x18, R49 ;  /* 0x00000018ff317819 */ /* 0x000fe20000011431 */
[C---:B------:R-:W-:Y:S01]  /*6d90*/  IMAD R23, R47.reuse, R23, RZ ;  /* 0x000000172f177224 */ /* 0x040fe200078e02ff */
[----:B------:R-:W-:Y:S01]  /*6da0*/  SHF.R.S32.HI R51, RZ, 0x18, R51 ;  /* 0x00000018ff337819 */ /* 0x000fe20000011433 */
[----:B------:R-:W-:Y:S01]  /*6db0*/  IMAD R20, R47, R24, RZ ;  /* 0x000000182f147224 */ /* 0x000fe200078e02ff */
[----:B------:R-:W-:Y:S01]  /*6dc0*/  I2IP.S8.S32.SAT R71, R19, R14, RZ ;  /* 0x0000000e13477239 */ /* 0x000fe200000014ff */
[----:B------:R-:W-:Y:S02]  /*6dd0*/  IMAD R17, R49, R50, R17 ;  /* 0x0000003231117224 */ /* 0x000fe400078e0211 */
[----:B------:R-:W-:Y:S01]  /*6de0*/  IMAD.SHL.U32 R49, R61, 0x100, RZ ;  /* 0x000001003d317824 */ /* 0x000fe200078e00ff */
[----:B------:R-:W-:Y:S01]  /*6df0*/  I2IP.S8.S32.SAT R71, R13, R12, R71 ;  /* 0x0000000c0d477239 */ /* 0x000fe20000001447 */
[-C--:B------:R-:W-:Y:S01]  /*6e00*/  IMAD R18, R51, R50.reuse, R18 ;  /* 0x0000003233127224 */ /* 0x080fe200078e0212 */
[----:B------:R-:W-:Y:S01]  /*6e10*/  SHF.R.S32.HI R51, RZ, 0x18, R61 ;  /* 0x00000018ff337819 */ /* 0x000fe2000001143d */
[C---:B------:R-:W-:Y:S01]  /*6e20*/  IMAD R21, R47.reuse, R25, RZ ;  /* 0x000000192f157224 */ /* 0x040fe200078e02ff */
[----:B------:R-:W-:Y:S01]  /*6e30*/  SHF.R.S32.HI R49, RZ, 0x18, R49 ;  /* 0x00000018ff317819 */ /* 0x000fe20000011431 */
[----:B------:R-:W-:Y:S01]  /*6e40*/  IMAD R23, R52, R50, R23 ;  /* 0x0000003234177224 */ /* 0x000fe200078e0217 */
[----:B------:R1:W-:Y:S01]  /*6e50*/  STS.128 [R95+UR49+0x5200], R68 ;  /* 0x005200445f007988 */ /* 0x0003e20008000c31 */
[----:B------:R-:W-:Y:S01]  /*6e60*/  IMAD R22, R47, R26, RZ ;  /* 0x0000001a2f167224 */ /* 0x000fe200078e02ff */
[C---:B------:R-:W-:Y:S01]  /*6e70*/  SHF.L.U32 R52, R62.reuse, 0x10, RZ ;  /* 0x000000103e347819 */ /* 0x040fe200000006ff */
        /* <DEDUP_REMOVED lines=9> */
[----:B------:R-:W-:Y:S01]  /*6f10*/  SHF.R.S32.HI R49, RZ, 0x18, R62 ;  /* 0x00000018ff317819 */ /* 0x000fe2000001143e */
[----:B------:R-:W-:Y:S01]  /*6f20*/  IMAD R25, R47, R29, RZ ;  /* 0x0000001d2f197224 */ /* 0x000fe200078e02ff */
[----:B------:R-:W-:Y:S01]  /*6f30*/  SHF.R.S32.HI R54, RZ, 0x18, R63 ;  /* 0x00000018ff367819 */ /* 0x000fe2000001143f */
[-C--:B------:R-:W-:Y:S01]  /*6f40*/  IMAD R27, R51, R50.reuse, R27 ;  /* 0x00000032331b7224 */ /* 0x080fe200078e021b */
[----:B------:R-:W-:Y:S01]  /*6f50*/  PRMT R51, R63, 0x8880, RZ ;  /* 0x000088803f337816 */ /* 0x000fe200000000ff */
[----:B------:R-:W-:Y:S01]  /*6f60*/  IMAD R24, R53, R50, R24 ;  /* 0x0000003235187224 */ /* 0x000fe200078e0218 */
[----:B------:R-:W-:Y:S01]  /*6f70*/  SHF.L.U32 R53, R63, 0x8, RZ ;  /* 0x000000083f357819 */ /* 0x000fe200000006ff */
[----:B------:R-:W-:Y:S01]  /*6f80*/  IMAD R26, R47, R30, RZ ;  /* 0x0000001e2f1a7224 */ /* 0x000fe200078e02ff */
[----:B------:R-:W-:Y:S01]  /*6f90*/  I2IP.S8.S32.SAT R73, R27, R22, RZ ;  /* 0x000000161b497239 */ /* 0x000fe200000014ff */
[----:B------:R-:W-:Y:S01]  /*6fa0*/  IMAD R25, R52, R50, R25 ;  /* 0x0000003234197224 */ /* 0x000fe200078e0219 */
[----:B------:R-:W-:Y:S01]  /*6fb0*/  SHF.L.U32 R52, R63, 0x10, RZ ;  /* 0x000000103f347819 */ /* 0x000fe200000006ff */
[C---:B------:R-:W-:Y:S01]  /*6fc0*/  IMAD R31, R47.reuse, R31, RZ ;  /* 0x0000001f2f1f7224 */ /* 0x040fe200078e02ff */
[----:B------:R-:W-:Y:S01]  /*6fd0*/  SHF.R.S32.HI R53, RZ, 0x18, R53 ;  /* 0x00000018ff357819 */ /* 0x000fe20000011435 */
[----:B------:R-:W-:Y:S01]  /*6fe0*/  IMAD R28, R47, R32, RZ ;  /* 0x000000202f1c7224 */ /* 0x000fe200078e02ff */
[----:B------:R-:W-:Y:S01]  /*6ff0*/  SHF.R.S32.HI R52, RZ, 0x18, R52 ;  /* 0x00000018ff347819 */ /* 0x000fe20000011434 */
[----:B------:R-:W-:Y:S01]  /*7000*/  IMAD R26, R55, R50, R26 ;  /* 0x00000032371a7224 */ /* 0x000fe200078e021a */
[----:B------:R-:W-:Y:S01]  /*7010*/  I2IP.S8.S32.SAT R77, R21, R20, R73 ;  /* 0x00000014154d7239 */ /* 0x000fe20000001449 */
[----:B------:R-:W-:Y:S01]  /*7020*/  IMAD R29, R47, R33, RZ ;  /* 0x000000212f1d7224 */ /* 0x000fe200078e02ff */
[----:B------:R-:W-:Y:S01]  /*7030*/  LEA R73, R100, UR49, 0x3 ;  /* 0x0000003164497c11 */ /* 0x000fe2000f8e18ff */
        /* <DEDUP_REMOVED lines=8> */
[----:B------:R-:W-:Y:S01]  /*70c0*/  @P6 SHF.L.U32 R74, R99, 0x1f, RZ ;  /* 0x0000001f634a6819 */ /* 0x000fe200000006ff */
        /* <DEDUP_REMOVED lines=12> */
[----:B------:R-:W-:Y:S02]  /*7190*/  UIADD3 UR8, UP0, UPT, UR52, 0x680, URZ ;  /* 0x0000068034087890 */ /* 0x000fe4000ff1e0ff */
[----:B------:R-:W-:Y:S02]  /*71a0*/  UIADD3 UR5, UPT, UPT, UR41, 0x40, URZ ;  /* 0x0000004029057890 */ /* 0x000fe4000fffe0ff */
[----:B------:R-:W-:Y:S02]  /*71b0*/  UIADD3 UR4, UPT, UPT, UR49, 0x5200, URZ ;  /* 0x0000520031047890 */ /* 0x000fe4000fffe0ff */
[----:B------:R-:W-:Y:S01]  /*71c0*/  UIADD3.X UR9, UPT, UPT, URZ, UR53, URZ, UP0, !UPT ;  /* 0x00000035ff097290 */ /* 0x000fe200087fe4ff */
[----:B------:R-:W-:Y:S01]  /*71d0*/  UMOV UR6, UR42 ;  /* 0x0000002a00067c82 */ /* 0x000fe20008000000 */
[----:B------:R-:W-:Y:S07]  /*71e0*/  UMOV UR7, UR36 ;  /* 0x0000002400077c82 */ /* 0x000fee0008000000 */
[----:B------:R2:W-:Y:S01]  /*71f0*/  UTMASTG.3D [UR4], [UR8] ;  /* 0x00000004080073b5 */ /* 0x0005e20008010000 */
[----:B------:R0:W-:Y:S01]  /*7200*/  UTMACMDFLUSH ;  /* 0x00000000000079b7 */ /* 0x0001e20000000000 */
[----:B--2---:R-:W-:Y:S04]  /*7210*/  DEPBAR.LE SB0, 0x1 ;  /* 0x000080400000791a */ /* 0x004fe80000000000 */
.L_x_106:
[----:B------:R-:W-:Y:S05]  /*7220*/  BSYNC.RECONVERGENT B0 ;  /* 0x0000000000007941 */ /* 0x000fea0003800200 */
.L_x_105:
        /* <DEDUP_REMOVED lines=14> */
.L_x_110:
[----:B------:R-:W-:Y:S05]  /*7310*/  BSYNC B0 ;  /* 0x0000000000007941 */ /* 0x000fea0003800000 */
.L_x_109:
        /* <DEDUP_REMOVED lines=18> */
.L_x_108:
[----:B------:R-:W-:Y:S05]  /*7440*/  BSYNC B1 ;  /* 0x0000000000017941 */ /* 0x000fea0003800000 */
.L_x_107:
        /* <DEDUP_REMOVED lines=21> */
.L_x_112:
        /* <DEDUP_REMOVED lines=8> */
[----:B------:R-:W-:Y:S02]  /*7620*/  ISETP.NE.AND P6, PT, R72, RZ, PT ;  /* 0x000000ff4800720c */ /* 0x000fe40003fc5270 */
[----:B------:R-:W-:Y:S01]  /*7630*/  SHF.R.S32.HI R53, RZ, 0x18, R53 ;  /* 0x00000018ff357819 */ /* 0x000fe20000011435 */
[----:B------:R-:W-:Y:S01]  /*7640*/  LDTM.16dp32bit_t0_t15.x32 R4, tmem[UR4+0x80] ;  /* 0x00008004000479ee */ /* 0x000fe20008a80000 */
[----:B------:R-:W2:Y:S01]  /*7650*/  LDTM.16dp32bit_t16_t31.x32 R4, tmem[UR4+0xa0] ;  /* 0x0000a004000479ee */ /* 0x000ea20008aa0000 */
[----:B------:R-:W-:Y:S02]  /*7660*/  SHF.R.S32.HI R54, RZ, 0x18, R58 ;  /* 0x00000018ff367819 */ /* 0x000fe4000001143a */
[----:B----4-:R-:W-:Y:S02]  /*7670*/  SHF.L.U32 R55, R62, 0x8, RZ ;  /* 0x000000083e377819 */ /* 0x010fe400000006ff */
[----:B------:R-:W-:Y:S02]  /*7680*/  ISETP.NE.AND P0, PT, R105, RZ, PT ;  /* 0x000000ff6900720c */ /* 0x000fe40003f05270 */
[----:B------:R-:W-:Y:S01]  /*7690*/  SHF.R.S32.HI R55, RZ, 0x18, R55 ;  /* 0x00000018ff377819 */ /* 0x000fe20000011437 */
        /* <DEDUP_REMOVED lines=132> */
[----:B------:R-:W-:Y:S02]  /*7ee0*/  UIADD3 UR8, UP0, UPT, UR52, 0x680, URZ ;  /* 0x0000068034087890 */ /* 0x000fe4000ff1e0ff */
[----:B------:R-:W-:Y:S02]  /*7ef0*/  UIADD3 UR5, UPT, UPT, UR41, 0x80, URZ ;  /* 0x0000008029057890 */ /* 0x000fe4000fffe0ff */
[----:B------:R-:W-:Y:S01]  /*7f00*/  MOV R104, UR10 ;  /* 0x0000000a00687c02 */ /* 0x000fe20008000f00 */
[----:B------:R-:W-:Y:S01]  /*7f10*/  UIADD3.X UR9, UPT, UPT, URZ, UR53, URZ, UP0, !UPT ;  /* 0x00000035ff097290 */ /* 0x000fe200087fe4ff */
[----:B------:R-:W-:Y:S02]  /*7f20*/  UMOV UR6, UR42 ;  /* 0x0000002a00067c82 */ /* 0x000fe40008000000 */
[----:B------:R-:W-:Y:S01]  /*7f30*/  R2UR UR4, R104 ;  /* 0x00000000680472ca */ /* 0x000fe200000e0000 */
[----:B------:R-:W-:Y:S11]  /*7f40*/  UMOV UR7, UR36 ;  /* 0x0000002400077c82 */ /* 0x000ff60008000000 */
[----:B------:R-:W-:Y:S01]  /*7f50*/  @!UPT UIADD3 URZ, UPT, UPT, URZ, URZ, URZ ;  /* 0x000000fffffff290 */ /* 0x000fe2000fffe0ff */
[----:B------:R2:W-:Y:S01]  /*7f60*/  UTMASTG.3D [UR4], [UR8] ;  /* 0x00000004080073b5 */ /* 0x0005e20008010000 */
[----:B------:R0:W-:Y:S01]  /*7f70*/  UTMACMDFLUSH ;  /* 0x00000000000079b7 */ /* 0x0001e20000000000 */
[----:B--2---:R-:W-:Y:S04]  /*7f80*/  DEPBAR.LE SB0, 0x1 ;  /* 0x000080400000791a */ /* 0x004fe80000000000 */
.L_x_114:
[----:B------:R-:W-:Y:S05]  /*7f90*/  BSYNC.RECONVERGENT B0 ;  /* 0x0000000000007941 */ /* 0x000fea0003800200 */
.L_x_113:
        /* <DEDUP_REMOVED lines=14> */
.L_x_118:
[----:B------:R-:W-:Y:S05]  /*8080*/  BSYNC B0 ;  /* 0x0000000000007941 */ /* 0x000fea0003800000 */
.L_x_117:
        /* <DEDUP_REMOVED lines=18> */
.L_x_116:
[----:B------:R-:W-:Y:S05]  /*81b0*/  BSYNC B1 ;  /* 0x0000000000017941 */ /* 0x000fea0003800000 */
.L_x_115:
        /* <DEDUP_REMOVED lines=21> */
.L_x_120:
[----:B------:R-:W-:Y:S01]  /*8310*/  ISETP.NE.AND P0, PT, R105, RZ, PT ;  /* 0x000000ff6900720c */ /* 0x000fe20003f05270 */
[----:B------:R-:W-:Y:S05]  /*8320*/  WARPSYNC.ALL ;  /* 0x0000000000007948 */ /* 0x000fea0003800000 */
[----:B------:R-:W-:Y:S01]  /*8330*/  IMAD.SHL.U32 R80, R57, 0x100, RZ ;  /* 0x0000010039507824 */ /* 0x000fe200078e00ff */
[----:B------:R-:W-:Y:S01]  /*8340*/  R2UR UR4, R48 ;  /* 0x00000000300472ca */ /* 0x000fe200000e0000 */
[----:B-1----:R-:W-:Y:S01]  /*8350*/  IMAD.SHL.U32 R74, R59, 0x100, RZ ;  /* 0x000001003b4a7824 */ /* 0x002fe200078e00ff */
[C---:B------:R-:W-:Y:S01]  /*8360*/  SHF.L.U32 R51, R56.reuse, 0x10, RZ ;  /* 0x0000001038337819 */ /* 0x040fe200000006ff */
[----:B----4-:R-:W-:Y:S01]  /*8370*/  IMAD.SHL.U32 R68, R61, 0x100, RZ ;  /* 0x000001003d447824 */ /* 0x010fe200078e00ff */
[C---:B------:R-:W-:Y:S01]  /*8380*/  PRMT R49, R56.reuse, 0x8880, RZ ;  /* 0x0000888038317816 */ /* 0x040fe200000000ff */
[----:B------:R-:W-:Y:S01]  /*8390*/  BSSY.RECONVERGENT B0, `(.L_x_121) ;  /* 0x000009e000007945 */ /* 0x000fe20003800200 */
[----:B------:R-:W-:Y:S02]  /*83a0*/  SHF.L.U32 R53, R56, 0x8, RZ ;  /* 0x0000000838357819 */ /* 0x000fe400000006ff */
[----:B------:R-:W-:Y:S02]  /*83b0*/  SHF.R.S32.HI R51, RZ, 0x18, R51 ;  /* 0x00000018ff337819 */ /* 0x000fe40000011433 */
[C---:B------:R-:W-:Y:S02]  /*83c0*/  PRMT R82, R57.reuse, 0x8880, RZ ;  /* 0x0000888039527816 */ /* 0x040fe400000000ff */
[----:B------:R-:W-:Y:S01]  /*83d0*/  SHF.R.S32.HI R53, RZ, 0x18, R53 ;  /* 0x00000018ff357819 */ /* 0x000fe20000011435 */
[----:B------:R-:W-:Y:S01]  /*83e0*/  LDTM.16dp32bit_t0_t15.x32 R4, tmem[UR4+0xc0] ;  /* 0x0000c004000479ee */ /* 0x000fe20008a80000 */
[----:B------:R-:W1:Y:S01]  /*83f0*/  LDTM.16dp32bit_t16_t31.x32 R4, tmem[UR4+0xe0] ;  /* 0x0000e004000479ee */ /* 0x000e620008aa0000 */
[----:B------:R-:W-:Y:S01]  /*8400*/  NOP ;  /* 0x0000000000007918 */ /* 0x000fe20000000000 */
[----:B------:R-:W-:Y:S02]  /*8410*/  R2UR UR5, R108 ;  /* 0x000000006c0572ca */ /* 0x000fe400000e0000 */
[----:B------:R-:W-:Y:S02]  /*8420*/  SHF.R.S32.HI R52, RZ, 0x18, R56 ;  /* 0x00000018ff347819 */ /* 0x000fe40000011438 */
[----:B------:R-:W-:Y:S02]  /*8430*/  SHF.L.U32 R81, R57, 0x10, RZ ;  /* 0x0000001039517819 */ /* 0x000fe400000006ff */
[C---:B------:R-:W-:Y:S02]  /*8440*/  PRMT R79, R58.reuse, 0x8880, RZ ;  /* 0x000088803a4f7816 */ /* 0x040fe400000000ff */
[----:B------:R-:W-:Y:S02]  /*8450*/  SHF.R.S32.HI R54, RZ, 0x18, R57 ;  /* 0x00000018ff367819 */ /* 0x000fe40000011439 */
[----:B------:R-:W-:Y:S02]  /*8460*/  SHF.L.U32 R78, R58, 0x10, RZ ;  /* 0x000000103a4e7819 */ /* 0x000fe400000006ff */
[C---:B------:R-:W-:Y:S01]  /*8470*/  PRMT R76, R59.reuse, 0x8880, RZ ;  /* 0x000088803b4c7816 */ /* 0x040fe200000000ff */
[----:B------:R-:W-:Y:S01]  /*8480*/  UIADD3 UR5, UPT, UPT, UR5, 0xc0, URZ ;  /* 0x000000c005057890 */ /* 0x000fe2000fffe0ff */
[----:B------:R-:W-:Y:S02]  /*8490*/  SHF.R.S32.HI R55, RZ, 0x18, R58 ;  /* 0x00000018ff377819 */ /* 0x000fe4000001143a */
[----:B------:R-:W-:Y:S01]  /*84a0*/  SHF.L.U32 R75, R59, 0x10, RZ ;  /* 0x000000103b4b7819 */ /* 0x000fe200000006ff */
[----:B------:R-:W-:Y:S01]  /*84b0*/  UPRMT UR5, UR37, 0x654, UR5 ;  /* 0x0000065425057896 */ /* 0x000fe20008000005 */
[C---:B------:R-:W-:Y:S02]  /*84c0*/  PRMT R73, R60.reuse, 0x8880, RZ ;  /* 0x000088803c497816 */ /* 0x040fe400000000ff */
[----:B------:R-:W-:Y:S01]  /*84d0*/  SHF.R.S32.HI R56, RZ, 0x18, R59 ;  /* 0x00000018ff387819 */ /* 0x000fe2000001143b */
[C---:B-1----:R-:W-:Y:S01]  /*84e0*/  IMAD R4, R47.reuse, R4, RZ ;  /* 0x000000042f047224 */ /* 0x042fe200078e02ff */
[----:B------:R-:W-:Y:S01]  /*84f0*/  SHF.L.U32 R72, R60, 0x10, RZ ;  /* 0x000000103c487819 */ /* 0x000fe200000006ff */
[----:B------:R-:W-:Y:S01]  /*8500*/  IMAD R5, R47, R5, RZ ;  /* 0x000000052f057224 */ /* 0x000fe200078e02ff */
[----:B------:R-:W-:Y:S01]  /*8510*/  PRMT R70, R61, 0x8880, RZ ;  /* 0x000088803d467816 */ /* 0x000fe200000000ff */
[----:B------:R-:W-:Y:S01]  /*8520*/  IMAD R6, R47, R6, RZ ;  /* 0x000000062f067224 */ /* 0x000fe200078e02ff */
[----:B------:R-:W-:Y:S01]  /*8530*/  SYNCS.ARRIVE.TRANS64.RED.A1T0 RZ, [UR5], RZ ;  /* 0x000000ffffff79a7 */ /* 0x000fe20008100405 */
[----:B------:R-:W-:Y:S01]  /*8540*/  IMAD R4, R49, R50, R4 ;  /* 0x0000003231047224 */ /* 0x000fe200078e0204 */
[----:B------:R-:W-:Y:S01]  /*8550*/  MOV R49, R82 ;  /* 0x0000005200317202 */ /* 0x000fe20000000f00 */
[----:B------:R-:W-:Y:S01]  /*8560*/  IMAD R7, R47, R7, RZ ;  /* 0x000000072f077224 */ /* 0x000fe200078e02ff */
[----:B------:R-:W-:Y:S01]  /*8570*/  SHF.R.S32.HI R57, RZ, 0x18, R60 ;  /* 0x00000018ff397819 */ /* 0x000fe2000001143c */
[-C--:B------:R-:W-:Y:S01]  /*8580*/  IMAD R5, R51, R50.reuse, R5 ;  /* 0x0000003233057224 */ /* 0x080fe200078e0205 */
[----:B------:R-:W-:Y:S01]  /*8590*/  SHF.R.S32.HI R51, RZ, 0x18, R81 ;  /* 0x00000018ff337819 */ /* 0x000fe20000011451 */
[----:B------:R-:W-:Y:S01]  /*85a0*/  IMAD R6, R53, R50, R6 ;  /* 0x0000003235067224 */ /* 0x000fe200078e0206 */
[----:B------:R-:W-:Y:S01]  /*85b0*/  SHF.R.S32.HI R53, RZ, 0x18, R80 ;  /* 0x00000018ff357819 */ /* 0x000fe20000011450 */
[----:B------:R-:W-:Y:S01]  /*85c0*/  IMAD R8, R47, R8, RZ ;  /* 0x000000082f087224 */ /* 0x000fe200078e02ff */
[----:B------:R-:W-:Y:S01]  /*85d0*/  SHF.L.U32 R69, R61, 0x10, RZ ;  /* 0x000000103d457819 */ /* 0x000fe200000006ff */
[----:B------:R-:W-:Y:S01]  /*85e0*/  IMAD R7, R52, R50, R7 ;  /* 0x0000003234077224 */ /* 0x000fe200078e0207 */
[----:B------:R-:W-:Y:S01]  /*85f0*/  SHF.R.S32.HI R52, RZ, 0x18, R75 ;  /* 0x00000018ff347819 */ /* 0x000fe2000001144b */
[C---:B------:R-:W-:Y:S01]  /*8600*/  IMAD R9, R47.reuse, R9, RZ ;  /* 0x000000092f097224 */ /* 0x040fe200078e02ff */
[----:B------:R-:W-:Y:S01]  /*8610*/  PRMT R67, R62, 0x8880, RZ ;  /* 0x000088803e437816 */ /* 0x000fe200000000ff */
[----:B------:R-:W-:Y:S01]  /*8620*/  IMAD R10, R47, R10, RZ ;  /* 0x0000000a2f0a7224 */ /* 0x000fe200078e02ff */
[----:B------:R-:W-:Y:S01]  /*8630*/  I2IP.S8.S32.SAT R112, R7, R6, RZ ;  /* 0x0000000607707239 */ /* 0x000fe200000014ff */
[----:B------:R-:W-:Y:S01]  /*8640*/  IMAD R8, R49, R50, R8 ;  /* 0x0000003231087224 */ /* 0x000fe200078e0208 */
[----:B------:R-:W-:Y:S01]  /*8650*/  MOV R49, R79 ;  /* 0x0000004f00317202 */ /* 0x000fe20000000f00 */
[----:B------:R-:W-:Y:S01]  /*8660*/  IMAD R11, R47, R11, RZ ;  /* 0x0000000b2f0b7224 */ /* 0x000fe200078e02ff */
[----:B------:R-:W-:Y:S01]  /*8670*/  I2IP.S8.S32.SAT R112, R5, R4, R112 ;  /* 0x0000000405707239 */ /* 0x000fe20000001470 */
[-C--:B------:R-:W-:Y:S01]  /*8680*/  IMAD R9, R51, R50.reuse, R9 ;  /* 0x0000003233097224 */ /* 0x080fe200078e0209 */
[----:B------:R-:W-:Y:S01]  /*8690*/  SHF.R.S32.HI R51, RZ, 0x18, R78 ;  /* 0x00000018ff337819 */ /* 0x000fe2000001144e */
[----:B------:R-:W-:Y:S01]  /*86a0*/  IMAD R10, R53, R50, R10 ;  /* 0x00000032350a7224 */ /* 0x000fe200078e020a */
[----:B------:R-:W-:Y:S01]  /*86b0*/  SHF.R.S32.HI R53, RZ, 0x18, R74 ;  /* 0x00000018ff357819 */ /* 0x000fe2000001144a */
[C---:B------:R-:W-:Y:S01]  /*86c0*/  IMAD R12, R47.reuse, R12, RZ ;  /* 0x0000000c2f0c7224 */ /* 0x040fe200078e02ff */
[----:B------:R-:W-:Y:S01]  /*86d0*/  SHF.L.U32 R77, R58, 0x8, RZ ;  /* 0x000000083a4d7819 */ /* 0x000fe200000006ff */
[-C--:B------:R-:W-:Y:S01]  /*86e0*/  IMAD R11, R54, R50.reuse, R11 ;  /* 0x00000032360b7224 */ /* 0x080fe200078e020b */
[----:B------:R-:W-:Y:S01]  /*86f0*/  SHF.R.S32.HI R58, RZ, 0x18, R61 ;  /* 0x00000018ff3a7819 */ /* 0x000fe2000001143d */
[----:B------:R-:W-:Y:S01]  /*8700*/  IMAD R13, R47, R13, RZ ;  /* 0x0000000d2f0d7224 */ /* 0x000fe200078e02ff */
[----:B------:R-:W-:Y:S01]  /*8710*/  SHF.L.U32 R66, R62, 0x10, RZ ;  /* 0x000000103e427819 */ /* 0x000fe200000006ff */
[----:B------:R-:W-:Y:S01]  /*8720*/  IMAD R12, R49, R50, R12 ;  /* 0x00000032310c7224 */ /* 0x000fe200078e020c */
[----:B------:R-:W-:Y:S01]  /*8730*/  SHF.R.S32.HI R49, RZ, 0x18, R77 ;  /* 0x00000018ff317819 */ /* 0x000fe2000001144d */
[----:B------:R-:W-:Y:S01]  /*8740*/  IMAD R14, R47, R14, RZ ;  /* 0x0000000e2f0e7224 */ /* 0x000fe200078e02ff */
[----:B------:R-:W-:Y:S01]  /*8750*/  I2IP.S8.S32.SAT R113, R11, R10, RZ ;  /* 0x0000000a0b717239 */ /* 0x000fe200000014ff */
[----:B------:R-:W-:Y:S01]  /*8760*/  IMAD R15, R47, R15, RZ ;  /* 0x0000000f2f0f7224 */ /* 0x000fe200078e02ff */
[----:B------:R-:W-:Y:S01]  /*8770*/  PRMT R64, R63, 0x8880, RZ ;  /* 0x000088803f407816 */ /* 0x000fe200000000ff */
[----:B------:R-:W-:Y:S01]  /*8780*/  IMAD R13, R51, R50, R13 ;  /* 0x00000032330d7224 */ /* 0x000fe200078e020d */
[----:B------:R-:W-:Y:S01]  /*8790*/  MOV R51, R76 ;  /* 0x0000004c00337202 */ /* 0x000fe20000000f00 */
[----:B------:R-:W-:Y:S01]  /*87a0*/  IMAD R16, R47, R16, RZ ;  /* 0x000000102f107224 */ /* 0x000fe200078e02ff */
[----:B------:R-:W-:Y:S01]  /*87b0*/  I2IP.S8.S32.SAT R113, R9, R8, R113 ;  /* 0x0000000809717239 */ /* 0x000fe20000001471 */
[-C--:B------:R-:W-:Y:S01]  /*87c0*/  IMAD R14, R49, R50.reuse, R14 ;  /* 0x00000032310e7224 */ /* 0x080fe200078e020e */
[----:B------:R-:W-:Y:S01]  /*87d0*/  SHF.R.S32.HI R59, RZ, 0x18, R62 ;  /* 0x00000018ff3b7819 */ /* 0x000fe2000001143e */
[----:B------:R-:W-:Y:S01]  /*87e0*/  IMAD R17, R47, R17, RZ ;  /* 0x000000112f117224 */ /* 0x000fe200078e02ff */
[----:B------:R-:W-:Y:S01]  /*87f0*/  SHF.L.U32 R71, R60, 0x8, RZ ;  /* 0x000000083c477819 */ /* 0x000fe200000006ff */
[----:B------:R-:W-:Y:S01]  /*8800*/  IMAD R15, R55, R50, R15 ;  /* 0x00000032370f7224 */ /* 0x000fe200078e020f */
[----:B------:R-:W-:Y:S01]  /*8810*/  SHF.R.S32.HI R60, RZ, 0x18, R63 ;  /* 0x00000018ff3c7819 */ /* 0x000fe2000001143f */
[----:B------:R-:W-:Y:S01]  /*8820*/  IMAD R18, R47, R18, RZ ;  /* 0x000000122f127224 */ /* 0x000fe200078e02ff */
[----:B------:R-:W-:Y:S01]  /*8830*/  SHF.L.U32 R65, R62, 0x8, RZ ;  /* 0x000000083e417819 */ /* 0x000fe200000006ff */
[----:B------:R-:W-:Y:S01]  /*8840*/  IMAD R16, R51, R50, R16 ;  /* 0x0000003233107224 */ /* 0x000fe200078e0210 */
[----:B------:R-:W-:Y:S01]  /*8850*/  I2IP.S8.S32.SAT R114, R15, R14, RZ ;  /* 0x0000000e0f727239 */ /* 0x000fe200000014ff */
[----:B------:R-:W-:Y:S01]  /*8860*/  IMAD R19, R47, R19, RZ ;  /* 0x000000132f137224 */ /* 0x000fe200078e02ff */
[----:B------:R-:W-:Y:S01]  /*8870*/  SHF.R.S32.HI R51, RZ, 0x18, R72 ;  /* 0x00000018ff337819 */ /* 0x000fe20000011448 */
[----:B------:R-:W-:Y:S01]  /*8880*/  IMAD R17, R52, R50, R17 ;  /* 0x0000003234117224 */ /* 0x000fe200078e0211 */
[----:B------:R-:W-:Y:S01]  /*8890*/  I2IP.S8.S32.SAT R114, R13, R12, R114 ;  /* 0x0000000c0d727239 */ /* 0x000fe20000001472 */
[----:B------:R-:W-:Y:S01]  /*88a0*/  IMAD R0, R47, R20, RZ ;  /* 0x000000142f007224 */ /* 0x000fe200078e02ff */
[----:B------:R-:W-:Y:S01]  /*88b0*/  SHF.R.S32.HI R52, RZ, 0x18, R71 ;  /* 0x00000018ff347819 */ /* 0x000fe20000011447 */
[-C--:B------:R-:W-:Y:S01]  /*88c0*/  IMAD R18, R53, R50.reuse, R18 ;  /* 0x0000003235127224 */ /* 0x080fe200078e0212 */
[----:B------:R-:W-:Y:S01]  /*88d0*/  SHF.R.S32.HI R53, RZ, 0x18, R68 ;  /* 0x00000018ff357819 */ /* 0x000fe20000011444 */
[----:B------:R-:W-:Y:S01]  /*88e0*/  IMAD.MOV.U32 R49, RZ, RZ, R73 ;  /* 0x000000ffff317224 */ /* 0x000fe200078e0049 */
[----:B------:R-:W-:Y:S01]  /*88f0*/  SHF.L.U32 R62, R63, 0x10, RZ ;  /* 0x000000103f3e7819 */ /* 0x000fe200000006ff */
[C---:B------:R-:W-:Y:S01]  /*8900*/  IMAD R2, R47.reuse, R21, RZ ;  /* 0x000000152f027224 */ /* 0x040fe200078e02ff */
[----:B------:R-:W-:Y:S01]  /*8910*/  IADD3 R44, PT, PT, R44, 0x1, RZ ;  /* 0x000000012c2c7810 */ /* 0x000fe20007ffe0ff */
[----:B------:R-:W-:Y:S02]  /*8920*/  IMAD R19, R56, R50, R19 ;  /* 0x0000003238137224 */ /* 0x000fe400078e0213 */
[----:B------:R-:W-:Y:S02]  /*8930*/  IMAD R3, R47, R22, RZ ;  /* 0x000000162f037224 */ /* 0x000fe400078e02ff */
[----:B------:R-:W-:Y:S01]  /*8940*/  IMAD R0, R49, R50, R0 ;  /* 0x0000003231007224 */ /* 0x000fe200078e0200 */
[----:B------:R-:W-:Y:S01]  /*8950*/  I2IP.S8.S32.SAT R115, R19, R18, RZ ;  /* 0x0000001213737239 */ /* 0x000fe200000014ff */
[----:B------:R-:W-:Y:S01]  /*8960*/  IMAD R23, R47, R23, RZ ;  /* 0x000000172f177224 */ /* 0x000fe200078e02ff */
[----:B------:R-:W-:Y:S01]  /*8970*/  MOV R49, R70 ;  /* 0x0000004600317202 */ /* 0x000fe20000000f00 */
[----:B------:R-:W-:Y:S01]  /*8980*/  IMAD R2, R51, R50, R2 ;  /* 0x0000003233027224 */ /* 0x000fe200078e0202 */
[----:B------:R-:W-:Y:S01]  /*8990*/  I2IP.S8.S32.SAT R115, R17, R16, R115 ;  /* 0x0000001011737239 */ /* 0x000fe20000001473 */
[C---:B------:R-:W-:Y:S01]  /*89a0*/  IMAD R20, R47.reuse, R24, RZ ;  /* 0x000000182f147224 */ /* 0x040fe200078e02ff */
[----:B------:R-:W-:Y:S01]  /*89b0*/  SHF.R.S32.HI R51, RZ, 0x18, R69 ;  /* 0x00000018ff337819 */ /* 0x000fe20000011445 */
[-C--:B------:R-:W-:Y:S01]  /*89c0*/  IMAD R3, R52, R50.reuse, R3 ;  /* 0x0000003234037224 */ /* 0x080fe200078e0203 */
[----:B------:R-:W-:Y:S01]  /*89d0*/  SHF.R.S32.HI R52, RZ, 0x18, R62 ;  /* 0x00000018ff347819 */ /* 0x000fe2000001143e */
[----:B------:R-:W-:Y:S01]  /*89e0*/  IMAD R21, R47, R25, RZ ;  /* 0x000000192f157224 */ /* 0x000fe200078e02ff */
[----:B------:R1:W-:Y:S01]  /*89f0*/  STS.128 [R95+UR49+0x5200], R112 ;  /* 0x005200705f007988 */ /* 0x0003e20008000c31 */
[----:B------:R-:W-:Y:S02]  /*8a00*/  IMAD R23, R57, R50, R23 ;  /* 0x0000003239177224 */ /* 0x000fe400078e0217 */
[----:B------:R-:W-:Y:S02]  /*8a10*/  IMAD R22, R47, R26, RZ ;  /* 0x0000001a2f167224 */ /* 0x000fe400078e02ff */
[-C--:B------:R-:W-:Y:S01]  /*8a20*/  IMAD R20, R49, R50.reuse, R20 ;  /* 0x0000003231147224 */ /* 0x080fe200078e0214 */
[----:B------:R-:W-:Y:S01]  /*8a30*/  I2IP.S8.S32.SAT R111, R23, R3, RZ ;  /* 0x00000003176f7239 */ /* 0x000fe200000014ff */
[----:B------:R-:W-:Y:S01]  /*8a40*/  IMAD R27, R47, R27, RZ ;  /* 0x0000001b2f1b7224 */ /* 0x000fe200078e02ff */
[----:B------:R-:W-:Y:S01]  /*8a50*/  MOV R49, R67 ;  /* 0x0000004300317202 */ /* 0x000fe20000000f00 */
[----:B------:R-:W-:Y:S01]  /*8a60*/  IMAD R21, R51, R50, R21 ;  /* 0x0000003233157224 */ /* 0x000fe200078e0215 */
[----:B------:R-:W-:Y:S01]  /*8a70*/  I2IP.S8.S32.SAT R116, R2, R0, R111 ;  /* 0x0000000002747239 */ /* 0x000fe2000000146f */
[----:B------:R-:W-:Y:S01]  /*8a80*/  IMAD R24, R47, R28, RZ ;  /* 0x0000001c2f187224 */ /* 0x000fe200078e02ff */
[----:B------:R-:W-:Y:S01]  /*8a90*/  SHF.R.S32.HI R51, RZ, 0x18, R66 ;  /* 0x00000018ff337819 */ /* 0x000fe20000011442 */
[-C--:B------:R-:W-:Y:S02]  /*8aa0*/  IMAD R22, R53, R50.reuse, R22 ;  /* 0x0000003235167224 */ /* 0x080fe400078e0216 */
[-C--:B------:R-:W-:Y:S02]  /*8ab0*/  IMAD R27, R58, R50.reuse, R27 ;  /* 0x000000323a1b7224 */ /* 0x080fe400078e021b */
[----:B------:R-:W-:Y:S02]  /*8ac0*/  IMAD R25, R47, R29, RZ ;  /* 0x0000001d2f197224 */ /* 0x000fe400078e02ff */
[----:B------:R-:W-:Y:S01]  /*8ad0*/  IMAD R24, R49, R50, R24 ;  /* 0x0000003231187224 */ /* 0x000fe200078e0218 */
[----:B------:R-:W-:Y:S01]  /*8ae0*/  SHF.R.S32.HI R49, RZ, 0x18, R65 ;  /* 0x00000018ff317819 */ /* 0x000fe20000011441 */
[----:B------:R-:W-:Y:S01]  /*8af0*/  IMAD R26, R47, R30, RZ ;  /* 0x0000001e2f1a7224 */ /* 0x000fe200078e02ff */
[----:B------:R-:W-:Y:S01]  /*8b00*/  I2IP.S8.S32.SAT R117, R27, R22, RZ ;  /* 0x000000161b757239 */ /* 0x000fe200000014ff */
[----:B------:R-:W-:Y:S02]  /*8b10*/  IMAD.SHL.U32 R61, R63, 0x100, RZ ;  /* 0x000001003f3d7824 */ /* 0x000fe400078e00ff */
[----:B------:R-:W-:Y:S01]  /*8b20*/  IMAD R31, R47, R31, RZ ;  /* 0x0000001f2f1f7224 */ /* 0x000fe200078e02ff */
[----:B------:R-:W-:Y:S01]  /*8b30*/  I2IP.S8.S32.SAT R117, R21, R20, R117 ;  /* 0x0000001415757239 */ /* 0x000fe20000001475 */
[----:B------:R-:W-:Y:S01]  /*8b40*/  IMAD R25, R51, R50, R25 ;  /* 0x0000003233197224 */ /* 0x000fe200078e0219 */
[----:B------:R-:W-:Y:S01]  /*8b50*/  MOV R51, R64 ;  /* 0x0000004000337202 */ /* 0x000fe20000000f00 */
[----:B------:R-:W-:Y:S01]  /*8b60*/  IMAD R28, R47, R32, RZ ;  /* 0x000000202f1c7224 */ /* 0x000fe200078e02ff */
[----:B------:R-:W-:Y:S01]  /*8b70*/  SHF.R.S32.HI R53, RZ, 0x18, R61 ;  /* 0x00000018ff357819 */ /* 0x000fe2000001143d */
[-C--:B------:R-:W-:Y:S02]  /*8b80*/  IMAD R26, R49, R50.reuse, R26 ;  /* 0x00000032311a7224 */ /* 0x080fe400078e021a */
[----:B------:R-:W-:Y:S02]  /*8b90*/  IMAD R29, R47, R33, RZ ;  /* 0x000000212f1d7224 */ /* 0x000fe400078e02ff */
[-C--:B------:R-:W-:Y:S02]  /*8ba0*/  IMAD R31, R59, R50.reuse, R31 ;  /* 0x000000323b1f7224 */ /* 0x080fe400078e021f */
[----:B------:R-:W-:Y:S02]  /*8bb0*/  IMAD R28, R51, R50, R28 ;  /* 0x00000032331c7224 */ /* 0x000fe400078e021c */
[----:B------:R-:W-:Y:S01]  /*8bc0*/  IMAD R30, R47, R34, RZ ;  /* 0x000000222f1e7224 */ /* 0x000fe200078e02ff */
[----:B------:R-:W-:Y:S01]  /*8bd0*/  I2IP.S8.S32.SAT R108, R31, R26, RZ ;  /* 0x0000001a1f6c7239 */ /* 0x000fe200000014ff */
[----:B------:R-:W-:Y:S02]  /*8be0*/  IMAD R29, R52, R50, R29 ;  /* 0x00000032341d7224 */ /* 0x000fe400078e021d */
[----:B------:R-:W-:Y:S01]  /*8bf0*/  IMAD R35, R47, R35, RZ ;  /* 0x000000232f237224 */ /* 0x000fe200078e02ff */
[----:B------:R-:W-:Y:S01]  /*8c00*/  I2IP.S8.S32.SAT R118, R25, R24, R108 ;  /* 0x0000001819767239 */ /* 0x000fe2000000146c */
[-C--:B------:R-:W-:Y:S02]  /*8c10*/  IMAD R30, R53, R50.reuse, R30 ;  /* 0x00000032351e7224 */ /* 0x080fe400078e021e */
        /* <DEDUP_REMOVED lines=21> */
.L_x_122:
[----:B------:R-:W-:Y:S05]  /*8d70*/  BSYNC.RECONVERGENT B0 ;  /* 0x0000000000007941 */ /* 0x000fea0003800200 */
.L_x_121:
[----:B------:R-:W-:Y:S01]  /*8d80*/  BAR.SYNC.DEFER_BLOCKING 0x1, 0x80 ;  /* 0x0042000000007b1d */ /* 0x000fe20000010000 */
[----:B------:R-:W-:Y:S01]  /*8d90*/  ISETP.NE.AND P2, PT, R106, RZ, PT ;  /* 0x000000ff6a00720c */ /* 0x000fe20003f45270 */
[----:B------:R-:W-:Y:S01]  /*8da0*/  IMAD.IADD R20, R43, 0x1, R83 ;  /* 0x000000012b147824 */ /* 0x000fe200078e0253 */
[----:B------:R-:W-:Y:S01]  /*8db0*/  ISETP.NE.AND P0, PT, R107, 0x2, PT ;  /* 0x000000026b00780c */ /* 0x000fe20003f05270 */
[----:B------:R-:W-:Y:S01]  /*8dc0*/  IMAD.IADD R21, R45, 0x1, R90 ;  /* 0x000000012d157824 */ /* 0x000fe200078e025a */
[----:B------:R-:W-:Y:S02]  /*8dd0*/  ISETP.NE.AND P1, PT, R44, 0x4, PT ;  /* 0x000000042c00780c */ /* 0x000fe40003f25270 */
[----:B------:R-:W-:Y:S02]  /*8de0*/  SEL R0, RZ, 0x1, P0 ;  /* 0x00000001ff007807 */ /* 0x000fe40000000000 */
[----:B------:R-:W-:Y:S02]  /*8df0*/  SEL R3, RZ, 0x1, P1 ;  /* 0x00000001ff037807 */ /* 0x000fe40000800000 */
[----:B------:R-:W-:Y:S02]  /*8e00*/  LOP3.LUT R101, R101, R0, RZ, 0x3c, !PT ;  /* 0x0000000065657212 */ /* 0x000fe400078e3cff */
[----:B------:R-:W-:Y:S02]  /*8e10*/  LOP3.LUT R102, R102, R3, RZ, 0x3c, !PT ;  /* 0x0000000366667212 */ /* 0x000fe400078e3cff */
[----:B------:R-:W-:Y:S02]  /*8e20*/  @P2 R2UR UR36, R98 ;  /* 0x00000000622422ca */ /* 0x000fe400000e0000 */
[----:B------:R-:W-:Y:S02]  /*8e30*/  SEL R107, R107, RZ, P0 ;  /* 0x000000ff6b6b7207 */ /* 0x000fe40000000000 */
[----:B------:R-:W-:Y:S01]  /*8e40*/  SEL R44, R44, RZ, P1 ;  /* 0x000000ff2c2c7207 */ /* 0x000fe20000800000 */
[----:B------:R-:W-:Y:S10]  /*8e50*/  @P2 BRA `(.L_x_123) ;  /* 0xffffffbc00282947 */ /* 0x000ff4000383ffff */
[----:B------:R-:W-:Y:S05]  /*8e60*/  EXIT ;  /* 0x000000000000794d */ /* 0x000fea0003800000 */
.L_x_19:
[----:B--2---:R2:W1:Y:S02]  /*8e70*/  SYNCS.PHASECHK.TRANS64.TRYWAIT P0, [R3+URZ+0xf0], R2 ;  /* 0x0000f002030075a7 */ /* 0x00446400080011ff */
[----:B-1----:R-:W-:Y:S05]  /*8e80*/  @!P0 NANOSLEEP.SYNCS 0x989680 ;  /* 0x009896800000895d */ /* 0x002fea0003900000 */
[----:B------:R-:W1:Y:S02]  /*8e90*/  @!P0 SYNCS.PHASECHK.TRANS64 P0, [R3+URZ+0xf0], R2 ;  /* 0x0000f002030085a7 */ /* 0x000e6400080010ff */
[----:B-1----:R-:W-:Y:S05]  /*8ea0*/  @!P0 BRA `(.L_x_19) ;  /* 0xfffffffc00f08947 */ /* 0x002fea000383ffff */
[----:B------:R-:W-:Y:S05]  /*8eb0*/  BRA `(.L_x_124) ;  /* 0xffffff8400c07947 */ /* 0x000fea000383ffff */
.L_x_22:
[----:B-1----:R-:W-:-:S07]  /*8ec0*/  MOV R2, UR33 ;  /* 0x0000002100027c02 */ /* 0x002fce0008000f00 */
.L_x_125:
[----:B-1----:R1:W2:Y:S02]  /*8ed0*/  SYNCS.PHASECHK.TRANS64.TRYWAIT P0, [R2+URZ+0x18], R5 ;  /* 0x00001805020075a7 */ /* 0x0022a400080011ff */
[----:B--2---:R-:W-:Y:S05]  /*8ee0*/  @!P0 NANOSLEEP.SYNCS 0x989680 ;  /* 0x009896800000895d */ /* 0x004fea0003900000 */
[----:B------:R-:W2:Y:S02]  /*8ef0*/  @!P0 SYNCS.PHASECHK.TRANS64 P0, [R2+URZ+0x18], R5 ;  /* 0x00001805020085a7 */ /* 0x000ea400080010ff */
[----:B--2---:R-:W-:Y:S05]  /*8f00*/  @!P0 BRA `(.L_x_125) ;  /* 0xfffffffc00f08947 */ /* 0x004fea000383ffff */
[----:B------:R-:W-:Y:S05]  /*8f10*/  BRA `(.L_x_21) ;  /* 0xffffff8800107947 */ /* 0x000fea000383ffff */
.L_x_28:
[----:B-1----:R-:W-:-:S07]  /*8f20*/  MOV R2, UR17 ;  /* 0x0000001100027c02 */ /* 0x002fce0008000f00 */
.L_x_126:
[----:B-1----:R1:W2:Y:S02]  /*8f30*/  SYNCS.PHASECHK.TRANS64.TRYWAIT P0, [R2+URZ+0x18], R5 ;  /* 0x00001805020075a7 */ /* 0x0022a400080011ff */
[----:B--2---:R-:W-:Y:S05]  /*8f40*/  @!P0 NANOSLEEP.SYNCS 0x989680 ;  /* 0x009896800000895d */ /* 0x004fea0003900000 */
[----:B------:R-:W2:Y:S02]  /*8f50*/  @!P0 SYNCS.PHASECHK.TRANS64 P0, [R2+URZ+0x18], R5 ;  /* 0x00001805020085a7 */ /* 0x000ea400080010ff */
[----:B--2---:R-:W-:Y:S05]  /*8f60*/  @!P0 BRA `(.L_x_126) ;  /* 0xfffffffc00f08947 */ /* 0x004fea000383ffff */
[----:B------:R-:W-:Y:S05]  /*8f70*/  BRA `(.L_x_27) ;  /* 0xffffff8800b87947 */ /* 0x000fea000383ffff */
.L_x_32:
[----:B-1----:R1:W2:Y:S02]  /*8f80*/  SYNCS.PHASECHK.TRANS64.TRYWAIT P0, [R2+URZ+0x80], R3 ;  /* 0x00008003020075a7 */ /* 0x0022a400080011ff */
[----:B--2---:R-:W-:Y:S05]  /*8f90*/  @!P0 NANOSLEEP.SYNCS 0x989680 ;  /* 0x009896800000895d */ /* 0x004fea0003900000 */
[----:B------:R-:W2:Y:S02]  /*8fa0*/  @!P0 SYNCS.PHASECHK.TRANS64 P0, [R2+URZ+0x80], R3 ;  /* 0x00008003020085a7 */ /* 0x000ea400080010ff */
[----:B--2---:R-:W-:Y:S05]  /*8fb0*/  @!P0 BRA `(.L_x_32) ;  /* 0xfffffffc00f08947 */ /* 0x004fea000383ffff */
[----:B------:R-:W-:Y:S05]  /*8fc0*/  BRA `(.L_x_127) ;  /* 0xffffff8c00487947 */ /* 0x000fea000383ffff */
.L_x_36:
[----:B----4-:R-:W-:-:S07]  /*8fd0*/  MOV R0, UR5 ;  /* 0x0000000500007c02 */ /* 0x010fce0008000f00 */
.L_x_128:
[----:B-1----:R1:W2:Y:S02]  /*8fe0*/  SYNCS.PHASECHK.TRANS64.TRYWAIT P0, [R0+URZ], R3 ;  /* 0x00000003000075a7 */ /* 0x0022a400080011ff */
[----:B--2---:R-:W-:Y:S05]  /*8ff0*/  @!P0 NANOSLEEP.SYNCS 0x989680 ;  /* 0x009896800000895d */ /* 0x004fea0003900000 */
[----:B------:R-:W2:Y:S02]  /*9000*/  @!P0 SYNCS.PHASECHK.TRANS64 P0, [R0+URZ], R3 ;  /* 0x00000003000085a7 */ /* 0x000ea400080010ff */
[----:B--2---:R-:W-:Y:S05]  /*9010*/  @!P0 BRA `(.L_x_128) ;  /* 0xfffffffc00f08947 */ /* 0x004fea000383ffff */
[----:B------:R-:W-:Y:S05]  /*9020*/  BRA `(.L_x_129) ;  /* 0xffffff9000b87947 */ /* 0x000fea000383ffff */
.L_x_37:
[----:B----4-:R-:W-:-:S07]  /*9030*/  MOV R0, UR5 ;  /* 0x0000000500007c02 */ /* 0x010fce0008000f00 */
.L_x_130:
[----:B-1----:R1:W2:Y:S02]  /*9040*/  SYNCS.PHASECHK.TRANS64.TRYWAIT P0, [R0+URZ], R3 ;  /* 0x00000003000075a7 */ /* 0x0022a400080011ff */
[----:B--2---:R-:W-:Y:S05]  /*9050*/  @!P0 NANOSLEEP.SYNCS 0x989680 ;  /* 0x009896800000895d */ /* 0x004fea0003900000 */
[----:B------:R-:W2:Y:S02]  /*9060*/  @!P0 SYNCS.PHASECHK.TRANS64 P0, [R0+URZ], R3 ;  /* 0x00000003000085a7 */ /* 0x000ea400080010ff */
[----:B--2---:R-:W-:Y:S05]  /*9070*/  @!P0 BRA `(.L_x_130) ;  /* 0xfffffffc00f08947 */ /* 0x004fea000383ffff */
[----:B------:R-:W-:Y:S05]  /*9080*/  BRA `(.L_x_131) ;  /* 0xffffff9000c47947 */ /* 0x000fea000383ffff */
.L_x_40:
[----:B-1----:R1:W2:Y:S02]  /*9090*/  SYNCS.PHASECHK.TRANS64.TRYWAIT P0, [R0+URZ+0xe0], R5 ;  /* 0x0000e005000075a7 */ /* 0x0022a400080011ff */
[----:B--2---:R-:W-:Y:S05]  /*90a0*/  @!P0 NANOSLEEP.SYNCS 0x989680 ;  /* 0x009896800000895d */ /* 0x004fea0003900000 */
[----:B------:R-:W2:Y:S02]  /*90b0*/  @!P0 SYNCS.PHASECHK.TRANS64 P0, [R0+URZ+0xe0], R5 ;  /* 0x0000e005000085a7 */ /* 0x000ea400080010ff */
[----:B--2---:R-:W-:Y:S05]  /*90c0*/  @!P0 BRA `(.L_x_40) ;  /* 0xfffffffc00f08947 */ /* 0x004fea000383ffff */
[----:B------:R-:W-:Y:S05]  /*90d0*/  BRA `(.L_x_132) ;  /* 0xffffff9400207947 */ /* 0x000fea000383ffff */
.L_x_41:
[----:B------:R-:W-:-:S07]  /*90e0*/  MOV R0, UR5 ;  /* 0x0000000500007c02 */ /* 0x000fce0008000f00 */
.L_x_133:
[----:B-1----:R1:W2:Y:S02]  /*90f0*/  SYNCS.PHASECHK.TRANS64.TRYWAIT P0, [R0+URZ+0x90], R5 ;  /* 0x00009005000075a7 */ /* 0x0022a400080011ff */
[----:B--2---:R-:W-:Y:S05]  /*9100*/  @!P0 NANOSLEEP.SYNCS 0x989680 ;  /* 0x009896800000895d */ /* 0x004fea0003900000 */
[----:B------:R-:W2:Y:S02]  /*9110*/  @!P0 SYNCS.PHASECHK.TRANS64 P0, [R0+URZ+0x90], R5 ;  /* 0x00009005000085a7 */ /* 0x000ea400080010ff */
[----:B--2---:R-:W-:Y:S05]  /*9120*/  @!P0 BRA `(.L_x_133) ;  /* 0xfffffffc00f08947 */ /* 0x004fea000383ffff */
[----:B------:R-:W-:Y:S05]  /*9130*/  BRA `(.L_x_134) ;  /* 0xffffff9400307947 */ /* 0x000fea000383ffff */
.L_x_42:
[----:B-1----:R1:W2:Y:S02]  /*9140*/  SYNCS.PHASECHK.TRANS64.TRYWAIT P1, [R0+URZ+0x80], R5 ;  /* 0x00008005000075a7 */ /* 0x0022a400080211ff */
[----:B--2---:R-:W-:Y:S05]  /*9150*/  @!P1 NANOSLEEP.SYNCS 0x989680 ;  /* 0x009896800000995d */ /* 0x004fea0003900000 */
[----:B------:R-:W2:Y:S02]  /*9160*/  @!P1 SYNCS.PHASECHK.TRANS64 P1, [R0+URZ+0x80], R5 ;  /* 0x00008005000095a7 */ /* 0x000ea400080210ff */
[----:B--2---:R-:W-:Y:S05]  /*9170*/  @!P1 BRA `(.L_x_42) ;  /* 0xfffffffc00f09947 */ /* 0x004fea000383ffff */
[----:B------:R-:W-:Y:S05]  /*9180*/  BRA `(.L_x_135) ;  /* 0xffffff9400607947 */ /* 0x000fea000383ffff */
.L_x_45:
[----:B------:R-:W-:-:S07]  /*9190*/  MOV R0, UR5 ;  /* 0x0000000500007c02 */ /* 0x000fce0008000f00 */
.L_x_136:
[----:B-1----:R1:W2:Y:S02]  /*91a0*/  SYNCS.PHASECHK.TRANS64.TRYWAIT P0, [R0+URZ+0x90], R3 ;  /* 0x00009003000075a7 */ /* 0x0022a400080011ff */
[----:B--2---:R-:W-:Y:S05]  /*91b0*/  @!P0 NANOSLEEP.SYNCS 0x989680 ;  /* 0x009896800000895d */ /* 0x004fea0003900000 */
[----:B------:R-:W2:Y:S02]  /*91c0*/  @!P0 SYNCS.PHASECHK.TRANS64 P0, [R0+URZ+0x90], R3 ;  /* 0x00009003000085a7 */ /* 0x000ea400080010ff */
[----:B--2---:R-:W-:Y:S05]  /*91d0*/  @!P0 BRA `(.L_x_136) ;  /* 0xfffffffc00f08947 */ /* 0x004fea000383ffff */
[----:B------:R-:W-:Y:S05]  /*91e0*/  BRA `(.L_x_44) ;  /* 0xffffff9400b47947 */ /* 0x000fea000383ffff */
.L_x_52:
[----:B-1----:R1:W2:Y:S02]  /*91f0*/  SYNCS.PHASECHK.TRANS64.TRYWAIT P1, [R0+URZ+0x80], R5 ;  /* 0x00008005000075a7 */ /* 0x0022a400080211ff */
[----:B--2---:R-:W-:Y:S05]  /*9200*/  @!P1 NANOSLEEP.SYNCS 0x989680 ;  /* 0x009896800000995d */ /* 0x004fea0003900000 */
[----:B------:R-:W2:Y:S02]  /*9210*/  @!P1 SYNCS.PHASECHK.TRANS64 P1, [R0+URZ+0x80], R5 ;  /* 0x00008005000095a7 */ /* 0x000ea400080210ff */
[----:B--2---:R-:W-:Y:S05]  /*9220*/  @!P1 BRA `(.L_x_52) ;  /* 0xfffffffc00f09947 */ /* 0x004fea000383ffff */
[----:B------:R-:W-:Y:S05]  /*9230*/  BRA `(.L_x_137) ;  /* 0xffffff9c000c7947 */ /* 0x000fea000383ffff */
.L_x_53:
[----:B------:R-:W-:-:S07]  /*9240*/  MOV R3, UR9 ;  /* 0x0000000900037c02 */ /* 0x000fce0008000f00 */
.L_x_138:
[----:B-1----:R1:W2:Y:S02]  /*9250*/  SYNCS.PHASECHK.TRANS64.TRYWAIT P0, [R3+URZ+0xc0], R0 ;  /* 0x0000c000030075a7 */ /* 0x0022a400080011ff */
[----:B--2---:R-:W-:Y:S05]  /*9260*/  @!P0 NANOSLEEP.SYNCS 0x989680 ;  /* 0x009896800000895d */ /* 0x004fea0003900000 */
[----:B------:R-:W2:Y:S02]  /*9270*/  @!P0 SYNCS.PHASECHK.TRANS64 P0, [R3+URZ+0xc0], R0 ;  /* 0x0000c000030085a7 */ /* 0x000ea400080010ff */
[----:B--2---:R-:W-:Y:S05]  /*9280*/  @!P0 BRA `(.L_x_138) ;  /* 0xfffffffc00f08947 */ /* 0x004fea000383ffff */
[----:B------:R-:W-:Y:S05]  /*9290*/  BRA `(.L_x_139) ;  /* 0xffffff9c00407947 */ /* 0x000fea000383ffff */
.L_x_56:
[----:B------:R-:W-:Y:S07]  /*92a0*/  MOV R0, UR7 ;  /* 0x0000000700007c02 */ /* 0x000fee0008000f00 */
.L_x_140:
[----:B-1----:R1:W2:Y:S02]  /*92b0*/  SYNCS.PHASECHK.TRANS64.TRYWAIT P0, [R0+URZ], R3 ;  /* 0x00000003000075a7 */ /* 0x0022a400080011ff */
[----:B--2---:R-:W-:Y:S05]  /*92c0*/  @!P0 NANOSLEEP.SYNCS 0x989680 ;  /* 0x009896800000895d */ /* 0x004fea0003900000 */
[----:B------:R-:W2:Y:S02]  /*92d0*/  @!P0 SYNCS.PHASECHK.TRANS64 P0, [R0+URZ], R3 ;  /* 0x00000003000085a7 */ /* 0x000ea400080010ff */
[----:B--2---:R-:W-:Y:S05]  /*92e0*/  @!P0 BRA `(.L_x_140) ;  /* 0xfffffffc00f08947 */ /* 0x004fea000383ffff */
[----:B------:R-:W-:Y:S05]  /*92f0*/  BRA `(.L_x_55) ;  /* 0xffffff9c00787947 */ /* 0x000fea000383ffff */
.L_x_59:
[----:B------:R-:W-:-:S07]  /*9300*/  MOV R0, UR5 ;  /* 0x0000000500007c02 */ /* 0x000fce0008000f00 */
.L_x_141:
[----:B--2---:R2:W3:Y:S02]  /*9310*/  SYNCS.PHASECHK.TRANS64.TRYWAIT P0, [R0+URZ], R3 ;  /* 0x00000003000075a7 */ /* 0x0044e400080011ff */
[----:B---3--:R-:W-:Y:S05]  /*9320*/  @!P0 NANOSLEEP.SYNCS 0x989680 ;  /* 0x009896800000895d */ /* 0x008fea0003900000 */
[----:B------:R-:W3:Y:S02]  /*9330*/  @!P0 SYNCS.PHASECHK.TRANS64 P0, [R0+URZ], R3 ;  /* 0x00000003000085a7 */ /* 0x000ee400080010ff */
[----:B---3--:R-:W-:Y:S05]  /*9340*/  @!P0 BRA `(.L_x_141) ;  /* 0xfffffffc00f08947 */ /* 0x008fea000383ffff */
[----:B------:R-:W-:Y:S05]  /*9350*/  BRA `(.L_x_142) ;  /* 0xffffffa000187947 */ /* 0x000fea000383ffff */
.L_x_60:
[----:B------:R-:W-:-:S07]  /*9360*/  MOV R0, UR5 ;  /* 0x0000000500007c02 */ /* 0x000fce0008000f00 */
.L_x_143:
[----:B--2---:R2:W3:Y:S02]  /*9370*/  SYNCS.PHASECHK.TRANS64.TRYWAIT P0, [R0+URZ], R3 ;  /* 0x00000003000075a7 */ /* 0x0044e400080011ff */
[----:B---3--:R-:W-:Y:S05]  /*9380*/  @!P0 NANOSLEEP.SYNCS 0x989680 ;  /* 0x009896800000895d */ /* 0x008fea0003900000 */
[----:B------:R-:W3:Y:S02]  /*9390*/  @!P0 SYNCS.PHASECHK.TRANS64 P0, [R0+URZ], R3 ;  /* 0x00000003000085a7 */ /* 0x000ee400080010ff */
[----:B---3--:R-:W-:Y:S05]  /*93a0*/  @!P0 BRA `(.L_x_143) ;  /* 0xfffffffc00f08947 */ /* 0x008fea000383ffff */
[----:B------:R-:W-:Y:S05]  /*93b0*/  BRA `(.L_x_144) ;  /* 0xffffffa000247947 */ /* 0x000fea000383ffff */
.L_x_61:
[----:B------:R-:W-:-:S07]  /*93c0*/  MOV R0, UR5 ;  /* 0x0000000500007c02 */ /* 0x000fce0008000f00 */
.L_x_145:
[----:B--2---:R2:W3:Y:S02]  /*93d0*/  SYNCS.PHASECHK.TRANS64.TRYWAIT P0, [R0+URZ], R3 ;  /* 0x00000003000075a7 */ /* 0x0044e400080011ff */
[----:B---3--:R-:W-:Y:S05]  /*93e0*/  @!P0 NANOSLEEP.SYNCS 0x989680 ;  /* 0x009896800000895d */ /* 0x008fea0003900000 */
[----:B------:R-:W3:Y:S02]  /*93f0*/  @!P0 SYNCS.PHASECHK.TRANS64 P0, [R0+URZ], R3 ;  /* 0x00000003000085a7 */ /* 0x000ee400080010ff */
[----:B---3--:R-:W-:Y:S05]  /*9400*/  @!P0 BRA `(.L_x_145) ;  /* 0xfffffffc00f08947 */ /* 0x008fea000383ffff */
[----:B------:R-:W-:Y:S05]  /*9410*/  BRA `(.L_x_146) ;  /* 0xffffffa000307947 */ /* 0x000fea000383ffff */
.L_x_62:
[----:B------:R-:W-:-:S07]  /*9420*/  MOV R0, UR7 ;  /* 0x0000000700007c02 */ /* 0x000fce0008000f00 */
.L_x_147:
[----:B--2---:R2:W3:Y:S02]  /*9430*/  SYNCS.PHASECHK.TRANS64.TRYWAIT P0, [R0+URZ], R3 ;  /* 0x00000003000075a7 */ /* 0x0044e400080011ff */
[----:B---3--:R-:W-:Y:S05]  /*9440*/  @!P0 NANOSLEEP.SYNCS 0x989680 ;  /* 0x009896800000895d */ /* 0x008fea0003900000 */
[----:B------:R-:W3:Y:S02]  /*9450*/  @!P0 SYNCS.PHASECHK.TRANS64 P0, [R0+URZ], R3 ;  /* 0x00000003000085a7 */ /* 0x000ee400080010ff */
[----:B---3--:R-:W-:Y:S05]  /*9460*/  @!P0 BRA `(.L_x_147) ;  /* 0xfffffffc00f08947 */ /* 0x008fea000383ffff */
[----:B------:R-:W-:Y:S05]  /*9470*/  BRA `(.L_x_148) ;  /* 0xffffffa0003c7947 */ /* 0x000fea000383ffff */
.L_x_67:
[----:B--2---:R2:W3:Y:S02]  /*9480*/  SYNCS.PHASECHK.TRANS64.TRYWAIT P0, [R0+URZ+0x80], R3 ;  /* 0x00008003000075a7 */ /* 0x0044e400080011ff */
[----:B---3--:R-:W-:Y:S05]  /*9490*/  @!P0 NANOSLEEP.SYNCS 0x989680 ;  /* 0x009896800000895d */ /* 0x008fea0003900000 */
[----:B------:R-:W3:Y:S02]  /*94a0*/  @!P0 SYNCS.PHASECHK.TRANS64 P0, [R0+URZ+0x80], R3 ;  /* 0x00008003000085a7 */ /* 0x000ee400080010ff */
[----:B---3--:R-:W-:Y:S05]  /*94b0*/  @!P0 BRA `(.L_x_67) ;  /* 0xfffffffc00f08947 */ /* 0x008fea000383ffff */
[----:B------:R-:W-:Y:S05]  /*94c0*/  BRA `(.L_x_149) ;  /* 0xffffffa400487947 */ /* 0x000fea000383ffff */
.L_x_70:
[----:B------:R-:W-:Y:S07]  /*94d0*/  MOV R0, UR7 ;  /* 0x0000000700007c02 */ /* 0x000fee0008000f00 */
.L_x_150:
[----:B--2---:R2:W3:Y:S02]  /*94e0*/  SYNCS.PHASECHK.TRANS64.TRYWAIT P0, [R0+URZ+0x78], R3 ;  /* 0x00007803000075a7 */ /* 0x0044e400080011ff */
[----:B---3--:R-:W-:Y:S05]  /*94f0*/  @!P0 NANOSLEEP.SYNCS 0x989680 ;  /* 0x009896800000895d */ /* 0x008fea0003900000 */
[----:B------:R-:W3:Y:S02]  /*9500*/  @!P0 SYNCS.PHASECHK.TRANS64 P0, [R0+URZ+0x78], R3 ;  /* 0x00007803000085a7 */ /* 0x000ee400080010ff */
[----:B---3--:R-:W-:Y:S05]  /*9510*/  @!P0 BRA `(.L_x_150) ;  /* 0xfffffffc00f08947 */ /* 0x008fea000383ffff */
[----:B------:R-:W-:Y:S05]  /*9520*/  BRA `(.L_x_69) ;  /* 0xffffffa800287947 */ /* 0x000fea000383ffff */
.L_x_73:
[----:B------:R-:W-:Y:S07]  /*9530*/  MOV R3, UR7 ;  /* 0x0000000700037c02 */ /* 0x000fee0008000f00 */
.L_x_151:
[----:B-1----:R1:W2:Y:S02]  /*9540*/  SYNCS.PHASECHK.TRANS64.TRYWAIT P0, [R3+URZ+0x50], R12 ;  /* 0x0000500c030075a7 */ /* 0x0022a400080011ff */
[----:B--2---:R-:W-:Y:S05]  /*9550*/  @!P0 NANOSLEEP.SYNCS 0x989680 ;  /* 0x009896800000895d */ /* 0x004fea0003900000 */
[----:B------:R-:W2:Y:S02]  /*9560*/  @!P0 SYNCS.PHASECHK.TRANS64 P0, [R3+URZ+0x50], R12 ;  /* 0x0000500c030085a7 */ /* 0x000ea400080010ff */
[----:B--2---:R-:W-:Y:S05]  /*9570*/  @!P0 BRA `(.L_x_151) ;  /* 0xfffffffc00f08947 */ /* 0x004fea000383ffff */
[----:B------:R-:W-:Y:S05]  /*9580*/  BRA `(.L_x_152) ;  /* 0xffffffa800a07947 */ /* 0x000fea000383ffff */
.L_x_74:
[----:B-1----:R-:W-:Y:S07]  /*9590*/  MOV R3, UR7 ;  /* 0x0000000700037c02 */ /* 0x002fee0008000f00 */
.L_x_153:
[----:B-1----:R1:W2:Y:S02]  /*95a0*/  SYNCS.PHASECHK.TRANS64.TRYWAIT P0, [R3+URZ+0x58], R12 ;  /* 0x0000580c030075a7 */ /* 0x0022a400080011ff */
[----:B--2---:R-:W-:Y:S05]  /*95b0*/  @!P0 NANOSLEEP.SYNCS 0x989680 ;  /* 0x009896800000895d */ /* 0x004fea0003900000 */
[----:B------:R-:W2:Y:S02]  /*95c0*/  @!P0 SYNCS.PHASECHK.TRANS64 P0, [R3+URZ+0x58], R12 ;  /* 0x0000580c030085a7 */ /* 0x000ea400080010ff */
[----:B--2---:R-:W-:Y:S05]  /*95d0*/  @!P0 BRA `(.L_x_153) ;  /* 0xfffffffc00f08947 */ /* 0x004fea000383ffff */
[----:B------:R-:W-:Y:S05]  /*95e0*/  BRA `(.L_x_154) ;  /* 0xffffffa800dc7947 */ /* 0x000fea000383ffff */
.L_x_75:
[----:B-1----:R-:W-:Y:S07]  /*95f0*/  MOV R3, UR7 ;  /* 0x0000000700037c02 */ /* 0x002fee0008000f00 */
.L_x_155:
[----:B-1----:R1:W2:Y:S02]  /*9600*/  SYNCS.PHASECHK.TRANS64.TRYWAIT P0, [R3+URZ+0x60], R12 ;  /* 0x0000600c030075a7 */ /* 0x0022a400080011ff */
[----:B--2---:R-:W-:Y:S05]  /*9610*/  @!P0 NANOSLEEP.SYNCS 0x989680 ;  /* 0x009896800000895d */ /* 0x004fea0003900000 */
[----:B------:R-:W2:Y:S02]  /*9620*/  @!P0 SYNCS.PHASECHK.TRANS64 P0, [R3+URZ+0x60], R12 ;  /* 0x0000600c030085a7 */ /* 0x000ea400080010ff */
[----:B--2---:R-:W-:Y:S05]  /*9630*/  @!P0 BRA `(.L_x_155) ;  /* 0xfffffffc00f08947 */ /* 0x004fea000383ffff */
[----:B------:R-:W-:Y:S05]  /*9640*/  BRA `(.L_x_156) ;  /* 0xffffffac00247947 */ /* 0x000fea000383ffff */
.L_x_76:
[----:B------:R-:W-:Y:S07]  /*9650*/  MOV R3, UR7 ;  /* 0x0000000700037c02 */ /* 0x000fee0008000f00 */
.L_x_157:
[----:B-1----:R1:W2:Y:S02]  /*9660*/  SYNCS.PHASECHK.TRANS64.TRYWAIT P0, [R3+URZ+0x68], R12 ;  /* 0x0000680c030075a7 */ /* 0x0022a400080011ff */
[----:B--2---:R-:W-:Y:S05]  /*9670*/  @!P0 NANOSLEEP.SYNCS 0x989680 ;  /* 0x009896800000895d */ /* 0x004fea0003900000 */
[----:B------:R-:W2:Y:S02]  /*9680*/  @!P0 SYNCS.PHASECHK.TRANS64 P0, [R3+URZ+0x68], R12 ;  /* 0x0000680c030085a7 */ /* 0x000ea400080010ff */
[----:B--2---:R-:W-:Y:S05]  /*9690*/  @!P0 BRA `(.L_x_157) ;  /* 0xfffffffc00f08947 */ /* 0x004fea000383ffff */
[----:B------:R-:W-:Y:S05]  /*96a0*/  BRA `(.L_x_158) ;  /* 0xffffffac00ac7947 */ /* 0x000fea000383ffff */
.L_x_78:
[----:B------:R-:W-:-:S07]  /*96b0*/  MOV R0, UR7 ;  /* 0x0000000700007c02 */ /* 0x000fce0008000f00 */
.L_x_159:
[----:B-1----:R1:W3:Y:S02]  /*96c0*/  SYNCS.PHASECHK.TRANS64.TRYWAIT P0, [R0+URZ+0x50], R3 ;  /* 0x00005003000075a7 */ /* 0x0022e400080011ff */
[----:B---3--:R-:W-:Y:S05]  /*96d0*/  @!P0 NANOSLEEP.SYNCS 0x989680 ;  /* 0x009896800000895d */ /* 0x008fea0003900000 */
[----:B------:R-:W3:Y:S02]  /*96e0*/  @!P0 SYNCS.PHASECHK.TRANS64 P0, [R0+URZ+0x50], R3 ;  /* 0x00005003000085a7 */ /* 0x000ee400080010ff */
[----:B---3--:R-:W-:Y:S05]  /*96f0*/  @!P0 BRA `(.L_x_159) ;  /* 0xfffffffc00f08947 */ /* 0x008fea000383ffff */
[----:B------:R-:W-:Y:S05]  /*9700*/  BRA `(.L_x_160) ;  /* 0xffffffb0001c7947 */ /* 0x000fea000383ffff */
.L_x_79:
[----:B-1----:R-:W-:-:S07]  /*9710*/  MOV R0, UR7 ;  /* 0x0000000700007c02 */ /* 0x002fce0008000f00 */
.L_x_161:
[----:B-1----:R1:W3:Y:S02]  /*9720*/  SYNCS.PHASECHK.TRANS64.TRYWAIT P0, [R0+URZ+0x58], R3 ;  /* 0x00005803000075a7 */ /* 0x0022e400080011ff */
[----:B---3--:R-:W-:Y:S05]  /*9730*/  @!P0 NANOSLEEP.SYNCS 0x989680 ;  /* 0x009896800000895d */ /* 0x008fea0003900000 */
[----:B------:R-:W3:Y:S02]  /*9740*/  @!P0 SYNCS.PHASECHK.TRANS64 P0, [R0+URZ+0x58], R3 ;  /* 0x00005803000085a7 */ /* 0x000ee400080010ff */
[----:B---3--:R-:W-:Y:S05]  /*9750*/  @!P0 BRA `(.L_x_161) ;  /* 0xfffffffc00f08947 */ /* 0x008fea000383ffff */
[----:B------:R-:W-:Y:S05]  /*9760*/  BRA `(.L_x_162) ;  /* 0xffffffb0000c7947 */ /* 0x000fea000383ffff */
.L_x_80:
[----:B-1----:R-:W-:-:S07]  /*9770*/  MOV R0, UR7 ;  /* 0x0000000700007c02 */ /* 0x002fce0008000f00 */
.L_x_163:
[----:B-1----:R1:W3:Y:S02]  /*9780*/  SYNCS.PHASECHK.TRANS64.TRYWAIT P0, [R0+URZ+0x60], R3 ;  /* 0x00006003000075a7 */ /* 0x0022e400080011ff */
[----:B---3--:R-:W-:Y:S05]  /*9790*/  @!P0 NANOSLEEP.SYNCS 0x989680 ;  /* 0x009896800000895d */ /* 0x008fea0003900000 */
[----:B------:R-:W3:Y:S02]  /*97a0*/  @!P0 SYNCS.PHASECHK.TRANS64 P0, [R0+URZ+0x60], R3 ;  /* 0x00006003000085a7 */ /* 0x000ee400080010ff */
[----:B---3--:R-:W-:Y:S05]  /*97b0*/  @!P0 BRA `(.L_x_163) ;  /* 0xfffffffc00f08947 */ /* 0x008fea000383ffff */
[----:B------:R-:W-:Y:S05]  /*97c0*/  BRA `(.L_x_164) ;  /* 0xffffffac00fc7947 */ /* 0x000fea000383ffff */
.L_x_82:
[----:B--2---:R2:W4:Y:S02]  /*97d0*/  SYNCS.PHASECHK.TRANS64.TRYWAIT P0, [R0+URZ+0x80], R3 ;  /* 0x00008003000075a7 */ /* 0x00452400080011ff */
[----:B----4-:R-:W-:Y:S05]  /*97e0*/  @!P0 NANOSLEEP.SYNCS 0x989680 ;  /* 0x009896800000895d */ /* 0x010fea0003900000 */
[----:B------:R-:W4:Y:S02]  /*97f0*/  @!P0 SYNCS.PHASECHK.TRANS64 P0, [R0+URZ+0x80], R3 ;  /* 0x00008003000085a7 */ /* 0x000f2400080010ff */
[----:B----4-:R-:W-:Y:S05]  /*9800*/  @!P0 BRA `(.L_x_82) ;  /* 0xfffffffc00f08947 */ /* 0x010fea000383ffff */
[----:B------:R-:W-:Y:S05]  /*9810*/  BRA `(.L_x_165) ;  /* 0xffffffb000cc7947 */ /* 0x000fea000383ffff */
.L_x_93:
[----:B-1----:R1:W3:Y:S02]  /*9820*/  SYNCS.PHASECHK.TRANS64.TRYWAIT P1, [R0+URZ+0x30], R3 ;  /* 0x00003003000075a7 */ /* 0x0022e400080211ff */
[----:B---3--:R-:W-:Y:S05]  /*9830*/  @!P1 NANOSLEEP.SYNCS 0x989680 ;  /* 0x009896800000995d */ /* 0x008fea0003900000 */
[----:B------:R-:W3:Y:S02]  /*9840*/  @!P1 SYNCS.PHASECHK.TRANS64 P1, [R0+URZ+0x30], R3 ;  /* 0x00003003000095a7 */ /* 0x000ee400080210ff */
[----:B---3--:R-:W-:Y:S05]  /*9850*/  @!P1 BRA `(.L_x_93) ;  /* 0xfffffffc00f09947 */ /* 0x008fea000383ffff */
[----:B------:R-:W-:Y:S05]  /*9860*/  BRA `(.L_x_92) ;  /* 0xffffffbc00e47947 */ /* 0x000fea000383ffff */
.L_x_95:
[----:B---3--:R3:W4:Y:S02]  /*9870*/  SYNCS.PHASECHK.TRANS64.TRYWAIT P0, [R108+URZ+0xa0], R7 ;  /* 0x0000a0076c0075a7 */ /* 0x00872400080011ff */
[----:B----4-:R-:W-:Y:S05]  /*9880*/  @!P0 NANOSLEEP.SYNCS 0x989680 ;  /* 0x009896800000895d */ /* 0x010fea0003900000 */
[----:B------:R-:W4:Y:S02]  /*9890*/  @!P0 SYNCS.PHASECHK.TRANS64 P0, [R108+URZ+0xa0], R7 ;  /* 0x0000a0076c0085a7 */ /* 0x000f2400080010ff */
[----:B----4-:R-:W-:Y:S05]  /*98a0*/  @!P0 BRA `(.L_x_95) ;  /* 0xfffffffc00f08947 */ /* 0x010fea000383ffff */
[----:B------:R-:W-:Y:S05]  /*98b0*/  BRA `(.L_x_94) ;  /* 0xffffffc000387947 */ /* 0x000fea000383ffff */
.L_x_103:
[----:B--2---:R2:W3:Y:S02]  /*98c0*/  SYNCS.PHASECHK.TRANS64.TRYWAIT P0, [R55+URZ+0x30], R0 ;  /* 0x00003000370075a7 */ /* 0x0044e400080011ff */
[----:B---3--:R-:W-:Y:S05]  /*98d0*/  @!P0 NANOSLEEP.SYNCS 0x989680 ;  /* 0x009896800000895d */ /* 0x008fea0003900000 */
[----:B------:R-:W3:Y:S02]  /*98e0*/  @!P0 SYNCS.PHASECHK.TRANS64 P0, [R55+URZ+0x30], R0 ;  /* 0x00003000370085a7 */ /* 0x000ee400080010ff */
[----:B---3--:R-:W-:Y:S05]  /*98f0*/  @!P0 BRA `(.L_x_103) ;  /* 0xfffffffc00f08947 */ /* 0x008fea000383ffff */
[----:B------:R-:W-:Y:S05]  /*9900*/  BRA `(.L_x_102) ;  /* 0xffffffcc00307947 */ /* 0x000fea000383ffff */
.L_x_111:
[----:B--2---:R2:W3:Y:S02]  /*9910*/  SYNCS.PHASECHK.TRANS64.TRYWAIT P0, [R73+URZ+0x30], R2 ;  /* 0x00003002490075a7 */ /* 0x0044e400080011ff */
[----:B---3--:R-:W-:Y:S05]  /*9920*/  @!P0 NANOSLEEP.SYNCS 0x989680 ;  /* 0x009896800000895d */ /* 0x008fea0003900000 */
[----:B------:R-:W3:Y:S02]  /*9930*/  @!P0 SYNCS.PHASECHK.TRANS64 P0, [R73+URZ+0x30], R2 ;  /* 0x00003002490085a7 */ /* 0x000ee400080010ff */
[----:B---3--:R-:W-:Y:S05]  /*9940*/  @!P0 BRA `(.L_x_111) ;  /* 0xfffffffc00f08947 */ /* 0x008fea000383ffff */
[----:B------:R-:W-:Y:S05]  /*9950*/  BRA `(.L_x_110) ;  /* 0xffffffd8006c7947 */ /* 0x000fea000383ffff */
.L_x_119:
[----:B--2---:R2:W3:Y:S02]  /*9960*/  SYNCS.PHASECHK.TRANS64.TRYWAIT P0, [R76+URZ+0x30], R3 ;  /* 0x000030034c0075a7 */ /* 0x0044e400080011ff */
[----:B---3--:R-:W-:Y:S05]  /*9970*/  @!P0 NANOSLEEP.SYNCS 0x989680 ;  /* 0x009896800000895d */ /* 0x008fea0003900000 */
[----:B------:R-:W3:Y:S02]  /*9980*/  @!P0 SYNCS.PHASECHK.TRANS64 P0, [R76+URZ+0x30], R3 ;  /* 0x000030034c0085a7 */ /* 0x000ee400080010ff */
[----:B---3--:R-:W-:Y:S05]  /*9990*/  @!P0 BRA `(.L_x_119) ;  /* 0xfffffffc00f08947 */ /* 0x008fea000383ffff */
[----:B------:R-:W-:Y:S05]  /*99a0*/  BRA `(.L_x_118) ;  /* 0xffffffe400b47947 */ /* 0x000fea000383ffff */
        .weak           $__internal_0_$__cuda_sm10x_tcgen05_guardrail_trap_col_being_dealloced_not_returned_by_alloc
        .type           $__internal_0_$__cuda_sm10x_tcgen05_guardrail_trap_col_being_dealloced_not_returned_by_alloc,@function
        .size           $__internal_0_$__cuda_sm10x_tcgen05_guardrail_trap_col_being_dealloced_not_returned_by_alloc,($__internal_1_$__cuda_sm10x_tcgen05_guardrail_trap_phase_invalid_during_alloc - $__internal_0_$__cuda_sm10x_tcgen05_guardrail_trap_col_being_dealloced_not_returned_by_alloc)
$__internal_0_$__cuda_sm10x_tcgen05_guardrail_trap_col_being_dealloced_not_returned_by_alloc:
[----:B------:R-:W-:Y:S05]  /*99b0*/  BPT.TRAP 0x1 ;  /* 0x000000040000795c */ /* 0x000fea0000300000 */
[----:B------:R-:W-:-:S04]  /*99c0*/  HFMA2 R3, -RZ, RZ, 0, 0 ;  /* 0x00000000ff037431 */ /* 0x000fc800000001ff */
[----:B------:R-:W-:Y:S05]  /*99d0*/  RET.REL.NODEC R2 `(_ZN7cutlass13device_kernelINS_4gemm6kernel13GemmUniversalIN4cute5tupleIJiiiiEEENS1_10collective13CollectiveMmaINS1_35MainloopSm100TmaUmmaWarpSpecializedILi3ELi2ELi4ENS5_IJNS4_1CILi1EEESB_SB_EEEEENS5_IJNSA_ILi64EEENSA_ILi256EEENSA_ILi32EEEEEEaNS5_IJlSB_lEEEaSI_NS4_8TiledMMAINS4_8MMA_AtomIJNS4_15SM100_MMA_S8_SSIaaiLi64ELi256ELNS4_4UMMA5MajorE0ELSN_0ELNSM_8SaturateE0EEEEEENS4_6LayoutISC_NS5_IJNSA_ILi0EEESS_SS_EEEEENS5_IJNS4_10UnderscoreESV_SV_EEEEENS4_13SM90_TMA_LOADENS4_14ComposedLayoutINS4_7SwizzleILi1ELi4ELi3EEENS4_18smem_ptr_flag_bitsILi8EEENSR_INS5_IJNSA_ILi8EEESG_EEENS5_IJSG_SB_EEEEEEEvNS4_8identityESY_S18_vS19_EENS_8epilogue10collective18CollectiveEpilogueINS1B_23Sm100TmaWarpSpecializedILi4ELi2ELi32ELb0ELb0EEEJSH_NS5_IJNSR_ISE_SB_EES1G_EEEaSI_aSI_NS1B_6fusion15FusionCallbacksIS1F_NS1I_17LinearCombinationIaiaiLNS_15FloatRoundStyleE2EEESH_S1H_JEEENS4_5SM1004TMEM4LOAD26SM100_TMEM_LOAD_16dp32b32xESY_NSZ_INS10_ILi2ELi4ELi3EEES13_NSR_INS5_IJS14_SE_EEENS5_IJSE_SB_EEEEEEENS4_39AutoVectorizingCopyWithAssumedAlignmentILi128EEENS4_14SM90_TMA_STOREES1W_S1Y_S1Y_EEEvvEEEEvNT_6ParamsE) ;  /* 0xffffff6402887950 */ /* 0x000fea0003c3ffff */
        .weak           $__internal_1_$__cuda_sm10x_tcgen05_guardrail_trap_phase_invalid_during_alloc
        .type           $__internal_1_$__cuda_sm10x_tcgen05_guardrail_trap_phase_invalid_during_alloc,@function
        .size           $__internal_1_$__cuda_sm10x_tcgen05_guardrail_trap_phase_invalid_during_alloc,($__internal_2_$__cuda_sm10x_tcgen05_guardrail_trap_unallocated_columns_being_dealloced - $__internal_1_$__cuda_sm10x_tcgen05_guardrail_trap_phase_invalid_during_alloc)
$__internal_1_$__cuda_sm10x_tcgen05_guardrail_trap_phase_invalid_during_alloc:
[----:B------:R-:W-:Y:S05]  /*99e0*/  BPT.TRAP 0x1 ;  /* 0x000000040000795c */ /* 0x000fea0000300000 */
[----:B------:R-:W-:-:S04]  /*99f0*/  MOV R3, 0x0 ;  /* 0x0000000000037802 */ /* 0x000fc80000000f00 */
[----:B------:R-:W-:Y:S05]  /*9a00*/  RET.REL.NODEC R2 `(_ZN7cutlass13device_kernelINS_4gemm6kernel13GemmUniversalIN4cute5tupleIJiiiiEEENS1_10collective13CollectiveMmaINS1_35MainloopSm100TmaUmmaWarpSpecializedILi3ELi2ELi4ENS5_IJNS4_1CILi1EEESB_SB_EEEEENS5_IJNSA_ILi64EEENSA_ILi256EEENSA_ILi32EEEEEEaNS5_IJlSB_lEEEaSI_NS4_8TiledMMAINS4_8MMA_AtomIJNS4_15SM100_MMA_S8_SSIaaiLi64ELi256ELNS4_4UMMA5MajorE0ELSN_0ELNSM_8SaturateE0EEEEEENS4_6LayoutISC_NS5_IJNSA_ILi0EEESS_SS_EEEEENS5_IJNS4_10UnderscoreESV_SV_EEEEENS4_13SM90_TMA_LOADENS4_14ComposedLayoutINS4_7SwizzleILi1ELi4ELi3EEENS4_18smem_ptr_flag_bitsILi8EEENSR_INS5_IJNSA_ILi8EEESG_EEENS5_IJSG_SB_EEEEEEEvNS4_8identityESY_S18_vS19_EENS_8epilogue10collective18CollectiveEpilogueINS1B_23Sm100TmaWarpSpecializedILi4ELi2ELi32ELb0ELb0EEEJSH_NS5_IJNSR_ISE_SB_EES1G_EEEaSI_aSI_NS1B_6fusion15FusionCallbacksIS1F_NS1I_17LinearCombinationIaiaiLNS_15FloatRoundStyleE2EEESH_S1H_JEEENS4_5SM1004TMEM4LOAD26SM100_TMEM_LOAD_16dp32b32xESY_NSZ_INS10_ILi2ELi4ELi3EEES13_NSR_INS5_IJS14_SE_EEENS5_IJSE_SB_EEEEEEENS4_39AutoVectorizingCopyWithAssumedAlignmentILi128EEENS4_14SM90_TMA_STOREES1W_S1Y_S1Y_EEEvvEEEEvNT_6ParamsE) ;  /* 0xffffff64027c7950 */ /* 0x000fea0003c3ffff */
        .weak           $__internal_2_$__cuda_sm10x_tcgen05_guardrail_trap_unallocated_columns_being_dealloced
        .type           $__internal_2_$__cuda_sm10x_tcgen05_guardrail_trap_unallocated_columns_being_dealloced,@function
        .size           $__internal_2_$__cuda_sm10x_tcgen05_guardrail_trap_unallocated_columns_being_dealloced,(.L_x_167 - $__internal_2_$__cuda_sm10x_tcgen05_guardrail_trap_unallocated_columns_being_dealloced)
$__internal_2_$__cuda_sm10x_tcgen05_guardrail_trap_unallocated_columns_being_dealloced:
[----:B------:R-:W-:Y:S05]  /*9a10*/  BPT.TRAP 0x1 ;  /* 0x000000040000795c */ /* 0x000fea0000300000 */
[----:B------:R-:W-:-:S04]  /*9a20*/  HFMA2 R3, -RZ, RZ, 0, 0 ;  /* 0x00000000ff037431 */ /* 0x000fc800000001ff */
[----:B------:R-:W-:Y:S05]  /*9a30*/  RET.REL.NODEC R2 `(_ZN7cutlass13device_kernelINS_4gemm6kernel13GemmUniversalIN4cute5tupleIJiiiiEEENS1_10collective13CollectiveMmaINS1_35MainloopSm100TmaUmmaWarpSpecializedILi3ELi2ELi4ENS5_IJNS4_1CILi1EEESB_SB_EEEEENS5_IJNSA_ILi64EEENSA_ILi256EEENSA_ILi32EEEEEEaNS5_IJlSB_lEEEaSI_NS4_8TiledMMAINS4_8MMA_AtomIJNS4_15SM100_MMA_S8_SSIaaiLi64ELi256ELNS4_4UMMA5MajorE0ELSN_0ELNSM_8SaturateE0EEEEEENS4_6LayoutISC_NS5_IJNSA_ILi0EEESS_SS_EEEEENS5_IJNS4_10UnderscoreESV_SV_EEEEENS4_13SM90_TMA_LOADENS4_14ComposedLayoutINS4_7SwizzleILi1ELi4ELi3EEENS4_18smem_ptr_flag_bitsILi8EEENSR_INS5_IJNSA_ILi8EEESG_EEENS5_IJSG_SB_EEEEEEEvNS4_8identityESY_S18_vS19_EENS_8epilogue10collective18CollectiveEpilogueINS1B_23Sm100TmaWarpSpecializedILi4ELi2ELi32ELb0ELb0EEEJSH_NS5_IJNSR_ISE_SB_EES1G_EEEaSI_aSI_NS1B_6fusion15FusionCallbacksIS1F_NS1I_17LinearCombinationIaiaiLNS_15FloatRoundStyleE2EEESH_S1H_JEEENS4_5SM1004TMEM4LOAD26SM100_TMEM_LOAD_16dp32b32xESY_NSZ_INS10_ILi2ELi4ELi3EEES13_NSR_INS5_IJS14_SE_EEENS5_IJSE_SB_EEEEEEENS4_39AutoVectorizingCopyWithAssumedAlignmentILi128EEENS4_14SM90_TMA_STOREES1W_S1Y_S1Y_EEEvvEEEEvNT_6ParamsE) ;  /* 0xffffff6402707950 */ /* 0x000fea0003c3ffff */
.L_x_166:
[----:B------:R-:W-:-:S00]  /*9a40*/  BRA `(.L_x_166) ;  /* 0xfffffffc00fc7947 */ /* 0x000fc0000383ffff */
[----:B------:R-:W-:-:S00]  /*9a50*/  NOP ;  /* 0x0000000000007918 */ /* 0x000fc00000000000 */
        /* <DEDUP_REMOVED lines=10> */
.L_x_167:


//--------------------- .nv.global.init           --------------------------
	.section	.nv.global.init,"aw",@progbits
.nv.global.init:
	.type		$str$27,@object
	.size		$str$27,($str$28 - $str$27)
$str$27:
        /*0000*/ 	.byte	0x28, 0x61, 0x64, 0x64, 0x72, 0x65, 0x73, 0x73, 0x20, 0x26, 0x20, 0x6d, 0x61, 0x73, 0x6b, 0x29
        /*0010*/ 	.byte	0x20, 0x3d, 0x3d, 0x20, 0x30, 0x00
	.type		$str$28,@object
	.size		$str$28,($str$26 - $str$28)
$str$28:
        /*0016*/ 	.byte	0x2f, 0x74, 0x6d, 0x70, 0x2f, 0x63, 0x75, 0x74, 0x6c, 0x61, 0x73, 0x73, 0x5f, 0x73, 0x77, 0x65
        /*0026*/ 	.byte	0x65, 0x70, 0x5f, 0x73, 0x72, 0x63, 0x2f, 0x69, 0x6e, 0x63, 0x6c, 0x75, 0x64, 0x65, 0x2f, 0x63
        /*0036*/ 	.byte	0x75, 0x74, 0x65, 0x2f, 0x70, 0x6f, 0x69, 0x6e, 0x74, 0x65, 0x72, 0x5f, 0x66, 0x6c, 0x61, 0x67
        /*0046*/ 	.byte	0x67, 0x65, 0x64, 0x2e, 0x68, 0x70, 0x70, 0x00
	.type		$str$26,@object
	.size		$str$26,($str$25 - $str$26)
$str$26:
        /*004e*/ 	.byte	0x2f, 0x74, 0x6d, 0x70, 0x2f, 0x63, 0x75, 0x74, 0x6c, 0x61, 0x73, 0x73, 0x5f, 0x73, 0x77, 0x65
        /*005e*/ 	.byte	0x65, 0x70, 0x5f, 0x73, 0x72, 0x63, 0x2f, 0x69, 0x6e, 0x63, 0x6c, 0x75, 0x64, 0x65, 0x2f, 0x63
        /*006e*/ 	.byte	0x75, 0x74, 0x65, 0x2f, 0x61, 0x74, 0x6f, 0x6d, 0x2f, 0x63, 0x6f, 0x70, 0x79, 0x5f, 0x74, 0x72
        /*007e*/ 	.byte	0x61, 0x69, 0x74, 0x73, 0x5f, 0x73, 0x6d, 0x31, 0x30, 0x30, 0x2e, 0x68, 0x70, 0x70, 0x00
	.type		$str$25,@object
	.size		$str$25,(__unnamed_1 - $str$25)
$str$25:
        /*008d*/ 	.byte	0x28, 0x28, 0x75, 0x69, 0x6e, 0x74, 0x33, 0x32, 0x5f, 0x74, 0x28, 0x74, 0x68, 0x72, 0x65, 0x61
        /*009d*/ 	.byte	0x64, 0x49, 0x64, 0x78, 0x2e, 0x78, 0x29, 0x20, 0x2f, 0x20, 0x33, 0x32, 0x29, 0x20, 0x25, 0x20
        /*00ad*/ 	.byte	0x34, 0x29, 0x20, 0x3d, 0x3d, 0x20, 0x28, 0x28, 0x28, 0x74, 0x6d, 0x65, 0x6d, 0x5f, 0x61, 0x64
        /*00bd*/ 	.byte	0x64, 0x72, 0x20, 0x3e, 0x3e, 0x20, 0x31, 0x36, 0x29, 0x20, 0x2f, 0x20, 0x33, 0x32, 0x29, 0x20
        /*00cd*/ 	.byte	0x25, 0x20, 0x34, 0x29, 0x00
	.type		__unnamed_1,@object
	.size		__unnamed_1,(__unnamed_2 - __unnamed_1)
__unnamed_1:
        /*00d2*/ 	.byte	0x61, 0x75, 0x74, 0x6f, 0x20, 0x63, 0x75, 0x74, 0x65, 0x3a, 0x3a, 0x61, 0x73, 0x5f, 0x70, 0x6f
        /* <DEDUP_REMOVED lines=24> */
        /*0262*/ 	.byte	0x00
	.type		__unnamed_2,@object
	.size		__unnamed_2,(__unnamed_3 - __unnamed_2)
__unnamed_2:
        /* <DEDUP_REMOVED lines=26> */
	.type		__unnamed_3,@object
	.size		__unnamed_3,(.L_3 - __unnamed_3)
__unnamed_3:
        /* <DEDUP_REMOVED lines=41> */
.L_3:


//--------------------- .nv.shared._ZN7cutlass13device_kernelINS_4gemm6kernel13GemmUniversalIN4cute5tupleIJiiiiEEENS1_10collective13CollectiveMmaINS1_35MainloopSm100TmaUmmaWarpSpecializedILi3ELi2ELi4ENS5_IJNS4_1CILi1EEESB_SB_EEEEENS5_IJNSA_ILi64EEENSA_ILi256EEENSA_ILi32EEEEEEaNS5_IJlSB_lEEEaSI_NS4_8TiledMMAINS4_8MMA_AtomIJNS4_15SM100_MMA_S8_SSIaaiLi64ELi256ELNS4_4UMMA5MajorE0ELSN_0ELNSM_8SaturateE0EEEEEENS4_6LayoutISC_NS5_IJNSA_ILi0EEESS_SS_EEEEENS5_IJNS4_10UnderscoreESV_SV_EEEEENS4_13SM90_TMA_LOADENS4_14ComposedLayoutINS4_7SwizzleILi1ELi4ELi3EEENS4_18smem_ptr_flag_bitsILi8EEENSR_INS5_IJNSA_ILi8EEESG_EEENS5_IJSG_SB_EEEEEEEvNS4_8identityESY_S18_vS19_EENS_8epilogue10collective18CollectiveEpilogueINS1B_23Sm100TmaWarpSpecializedILi4ELi2ELi32ELb0ELb0EEEJSH_NS5_IJNSR_ISE_SB_EES1G_EEEaSI_aSI_NS1B_6fusion15FusionCallbacksIS1F_NS1I_17LinearCombinationIaiaiLNS_15FloatRoundStyleE2EEESH_S1H_JEEENS4_5SM1004TMEM4LOAD26SM100_TMEM_LOAD_16dp32b32xESY_NSZ_INS10_ILi2ELi4ELi3EEES13_NSR_INS5_IJS14_SE_EEENS5_IJSE_SB_EEEEEEENS4_39AutoVectorizingCopyWithAssumedAlignmentILi128EEENS4_14SM90_TMA_STOREES1W_S1Y_S1Y_EEEvvEEEEvNT_6ParamsE --------------------------
	.section	.nv.shared._ZN7cutlass13device_kernelINS_4gemm6kernel13GemmUniversalIN4cute5tupleIJiiiiEEENS1_10collective13CollectiveMmaINS1_35MainloopSm100TmaUmmaWarpSpecializedILi3ELi2ELi4ENS5_IJNS4_1CILi1EEESB_SB_EEEEENS5_IJNSA_ILi64EEENSA_ILi256EEENSA_ILi32EEEEEEaNS5_IJlSB_lEEEaSI_NS4_8TiledMMAINS4_8MMA_AtomIJNS4_15SM100_MMA_S8_SSIaaiLi64ELi256ELNS4_4UMMA5MajorE0ELSN_0ELNSM_8SaturateE0EEEEEENS4_6LayoutISC_NS5_IJNSA_ILi0EEESS_SS_EEEEENS5_IJNS4_10UnderscoreESV_SV_EEEEENS4_13SM90_TMA_LOADENS4_14ComposedLayoutINS4_7SwizzleILi1ELi4ELi3EEENS4_18smem_ptr_flag_bitsILi8EEENSR_INS5_IJNSA_ILi8EEESG_EEENS5_IJSG_SB_EEEEEEEvNS4_8identityESY_S18_vS19_EENS_8epilogue10collective18CollectiveEpilogueINS1B_23Sm100TmaWarpSpecializedILi4ELi2ELi32ELb0ELb0EEEJSH_NS5_IJNSR_ISE_SB_EES1G_EEEaSI_aSI_NS1B_6fusion15FusionCallbacksIS1F_NS1I_17LinearCombinationIaiaiLNS_15FloatRoundStyleE2EEESH_S1H_JEEENS4_5SM1004TMEM4LOAD26SM100_TMEM_LOAD_16dp32b32xESY_NSZ_INS10_ILi2ELi4ELi3EEES13_NSR_INS5_IJS14_SE_EEENS5_IJSE_SB_EEEEEEENS4_39AutoVectorizingCopyWithAssumedAlignmentILi128EEENS4_14SM90_TMA_STOREES1W_S1Y_S1Y_EEEvvEEEEvNT_6ParamsE,"aw",@nobits
	.sectionflags	@""
	.align	16
	.zero		1024


//--------------------- .nv.shared.reserved.0     --------------------------
	.section	.nv.shared.reserved.0,"aw",@nobits
	.weak		__nv_reservedSMEM_offset_0_alias
	.size		__nv_reservedSMEM_offset_0_alias, 0, 64
	.other		__nv_reservedSMEM_offset_0_alias,@"STO_CUDA_RESERVED_SHARED STV_DEFAULT"
__nv_reservedSMEM_offset_0_alias:
	.zero		0
.nv.shared.reserved.0:
	.zero		64
	.weak		__nv_reservedSMEM_tcgen05_partition
	.type		__nv_reservedSMEM_tcgen05_partition,@object
	.size		__nv_reservedSMEM_tcgen05_partition,(.L_0 - __nv_reservedSMEM_tcgen05_partition)
__nv_reservedSMEM_tcgen05_partition:
	.zero		32
.L_0:


//--------------------- .nv.global                --------------------------
	.section	.nv.global,"aw",@nobits
.nv.global:
	.type		_ZN39_INTERNAL_715cfe1f_4_k_cu_2a686239_94874cute1_E,@object
	.size		_ZN39_INTERNAL_715cfe1f_4_k_cu_2a686239_94874cute1_E,(_ZN39_INTERNAL_715cfe1f_4_k_cu_2a686239_94874cuda3std3__45__cpo6cbeginE - _ZN39_INTERNAL_715cfe1f_4_k_cu_2a686239_94874cute1_E)
_ZN39_INTERNAL_715cfe1f_4_k_cu_2a686239_94874cute1_E:
	.zero		1
	.type		_ZN39_INTERNAL_715cfe1f_4_k_cu_2a686239_94874cuda3std3__45__cpo6cbeginE,@object
	.size		_ZN39_INTERNAL_715cfe1f_4_k_cu_2a686239_94874cuda3std3__45__cpo6cbeginE,(_ZN39_INTERNAL_715cfe1f_4_k_cu_2a686239_94874cuda3std3__48in_placeE - _ZN39_INTERNAL_715cfe1f_4_k_cu_2a686239_94874cuda3std3__45__cpo6cbeginE)
_ZN39_INTERNAL_715cfe1f_4_k_cu_2a686239_94874cuda3std3__45__cpo6cbeginE:
	.zero		1
	.type		_ZN39_INTERNAL_715cfe1f_4_k_cu_2a686239_94874cuda3std3__48in_placeE,@object
	.size		_ZN39_INTERNAL_715cfe1f_4_k_cu_2a686239_94874cuda3std3__48in_placeE,(_ZN39_INTERNAL_715cfe1f_4_k_cu_2a686239_94874cuda3std6ranges3__45__cpo9iter_moveE - _ZN39_INTERNAL_715cfe1f_4_k_cu_2a686239_94874cuda3std3__48in_placeE)
_ZN39_INTERNAL_715cfe1f_4_k_cu_2a686239_94874cuda3std3__48in_placeE:
	.zero		1
	.type		_ZN39_INTERNAL_715cfe1f_4_k_cu_2a686239_94874cuda3std6ranges3__45__cpo9iter_moveE,@object
	.size		_ZN39_INTERNAL_715cfe1f_4_k_cu_2a686239_94874cuda3std6ranges3__45__cpo9iter_moveE,(_ZN39_INTERNAL_715cfe1f_4_k_cu_2a686239_94874cuda3std3__45__cpo5beginE - _ZN39_INTERNAL_715cfe1f_4_k_cu_2a686239_94874cuda3std6ranges3__45__cpo9iter_moveE)
_ZN39_INTERNAL_715cfe1f_4_k_cu_2a686239_94874cuda3std6ranges3__45__cpo9iter_moveE:
	.zero		1
	.type		_ZN39_INTERNAL_715cfe1f_4_k_cu_2a686239_94874cuda3std3__45__cpo5beginE,@object
	.size		_ZN39_INTERNAL_715cfe1f_4_k_cu_2a686239_94874cuda3std3__45__cpo5beginE,(_ZN39_INTERNAL_715cfe1f_4_k_cu_2a686239_94874cuda3std3__441_GLOBAL__N__715cfe1f_4_k_cu_2a686239_94876ignoreE - _ZN39_INTERNAL_715cfe1f_4_k_cu_2a686239_94874cuda3std3__45__cpo5beginE)
_ZN39_INTERNAL_715cfe1f_4_k_cu_2a686239_94874cuda3std3__45__cpo5beginE:
	.zero		1
	.type		_ZN39_INTERNAL_715cfe1f_4_k_cu_2a686239_94874cuda3std3__441_GLOBAL__N__715cfe1f_4_k_cu_2a686239_94876ignoreE,@object
	.size		_ZN39_INTERNAL_715cfe1f_4_k_cu_2a686239_94874cuda3std3__441_GLOBAL__N__715cfe1f_4_k_cu_2a686239_94876ignoreE,(_ZN39_INTERNAL_715cfe1f_4_k_cu_2a686239_94874cute7productE - _ZN39_INTERNAL_715cfe1f_4_k_cu_2a686239_94874cuda3std3__441_GLOBAL__N__715cfe1f_4_k_cu_2a686239_94876ignoreE)
_ZN39_INTERNAL_715cfe1f_4_k_cu_2a686239_94874cuda3std3__441_GLOBAL__N__715cfe1f_4_k_cu_2a686239_94876ignoreE:
	.zero		1
	.type		_ZN39_INTERNAL_715cfe1f_4_k_cu_2a686239_94874cute7productE,@object
	.size		_ZN39_INTERNAL_715cfe1f_4_k_cu_2a686239_94874cute7productE,(_ZN39_INTERNAL_715cfe1f_4_k_cu_2a686239_94874cuda3std3__45__cpo3endE - _ZN39_INTERNAL_715cfe1f_4_k_cu_2a686239_94874cute7productE)
_ZN39_INTERNAL_715cfe1f_4_k_cu_2a686239_94874cute7productE:
	.zero		1
	.type		_ZN39_INTERNAL_715cfe1f_4_k_cu_2a686239_94874cuda3std3__45__cpo3endE,@object
	.size		_ZN39_INTERNAL_715cfe1f_4_k_cu_2a686239_94874cuda3std3__45__cpo3endE,(_ZN39_INTERNAL_715cfe1f_4_k_cu_2a686239_94874cuda3std3__419piecewise_constructE - _ZN39_INTERNAL_715cfe1f_4_k_cu_2a686239_94874cuda3std3__45__cpo3endE)
_ZN39_INTERNAL_715cfe1f_4_k_cu_2a686239_94874cuda3std3__45__cpo3endE:
	.zero		1
	.type		_ZN39_INTERNAL_715cfe1f_4_k_cu_2a686239_94874cuda3std3__419piecewise_constructE,@object
	.size		_ZN39_INTERNAL_715cfe1f_4_k_cu_2a686239_94874cuda3std3__419piecewise_constructE,(_ZN39_INTERNAL_715cfe1f_4_k_cu_2a686239_94874cuda3std3__45__cpo4cendE - _ZN39_INTERNAL_715cfe1f_4_k_cu_2a686239_94874cuda3std3__419piecewise_constructE)
_ZN39_INTERNAL_715cfe1f_4_k_cu_2a686239_94874cuda3std3__419piecewise_constructE:
	.zero		1
	.type		_ZN39_INTERNAL_715cfe1f_4_k_cu_2a686239_94874cuda3std3__45__cpo4cendE,@object
	.size		_ZN39_INTERNAL_715cfe1f_4_k_cu_2a686239_94874cuda3std3__45__cpo4cendE,(_ZN39_INTERNAL_715cfe1f_4_k_cu_2a686239_94874cuda3std6ranges3__45__cpo4swapE - _ZN39_INTERNAL_715cfe1f_4_k_cu_2a686239_94874cuda3std3__45__cpo4cendE)
_ZN39_INTERNAL_715cfe1f_4_k_cu_2a686239_94874cuda3std3__45__cpo4cendE:
	.zero		1
	.type		_ZN39_INTERNAL_715cfe1f_4_k_cu_2a686239_94874cuda3std6ranges3__45__cpo4swapE,@object
	.size		_ZN39_INTERNAL_715cfe1f_4_k_cu_2a686239_94874cuda3std6ranges3__45__cpo4swapE,(.L_11 - _ZN39_INTERNAL_715cfe1f_4_k_cu_2a686239_94874cuda3std6ranges3__45__cpo4swapE)
_ZN39_INTERNAL_715cfe1f_4_k_cu_2a686239_94874cuda3std6ranges3__45__cpo4swapE:
	.zero		1
.L_11:


//--------------------- .nv.constant0._ZN7cutlass13device_kernelINS_4gemm6kernel13GemmUniversalIN4cute5tupleIJiiiiEEENS1_10collective13CollectiveMmaINS1_35MainloopSm100TmaUmmaWarpSpecializedILi3ELi2ELi4ENS5_IJNS4_1CILi1EEESB_SB_EEEEENS5_IJNSA_ILi64EEENSA_ILi256EEENSA_ILi32EEEEEEaNS5_IJlSB_lEEEaSI_NS4_8TiledMMAINS4_8MMA_AtomIJNS4_15SM100_MMA_S8_SSIaaiLi64ELi256ELNS4_4UMMA5MajorE0ELSN_0ELNSM_8SaturateE0EEEEEENS4_6LayoutISC_NS5_IJNSA_ILi0EEESS_SS_EEEEENS5_IJNS4_10UnderscoreESV_SV_EEEEENS4_13SM90_TMA_LOADENS4_14ComposedLayoutINS4_7SwizzleILi1ELi4ELi3EEENS4_18smem_ptr_flag_bitsILi8EEENSR_INS5_IJNSA_ILi8EEESG_EEENS5_IJSG_SB_EEEEEEEvNS4_8identityESY_S18_vS19_EENS_8epilogue10collective18CollectiveEpilogueINS1B_23Sm100TmaWarpSpecializedILi4ELi2ELi32ELb0ELb0EEEJSH_NS5_IJNSR_ISE_SB_EES1G_EEEaSI_aSI_NS1B_6fusion15FusionCallbacksIS1F_NS1I_17LinearCombinationIaiaiLNS_15FloatRoundStyleE2EEESH_S1H_JEEENS4_5SM1004TMEM4LOAD26SM100_TMEM_LOAD_16dp32b32xESY_NSZ_INS10_ILi2ELi4ELi3EEES13_NSR_INS5_IJS14_SE_EEENS5_IJSE_SB_EEEEEEENS4_39AutoVectorizingCopyWithAssumedAlignmentILi128EEENS4_14SM90_TMA_STOREES1W_S1Y_S1Y_EEEvvEEEEvNT_6ParamsE --------------------------
	.section	.nv.constant0._ZN7cutlass13device_kernelINS_4gemm6kernel13GemmUniversalIN4cute5tupleIJiiiiEEENS1_10collective13CollectiveMmaINS1_35MainloopSm100TmaUmmaWarpSpecializedILi3ELi2ELi4ENS5_IJNS4_1CILi1EEESB_SB_EEEEENS5_IJNSA_ILi64EEENSA_ILi256EEENSA_ILi32EEEEEEaNS5_IJlSB_lEEEaSI_NS4_8TiledMMAINS4_8MMA_AtomIJNS4_15SM100_MMA_S8_SSIaaiLi64ELi256ELNS4_4UMMA5MajorE0ELSN_0ELNSM_8SaturateE0EEEEEENS4_6LayoutISC_NS5_IJNSA_ILi0EEESS_SS_EEEEENS5_IJNS4_10UnderscoreESV_SV_EEEEENS4_13SM90_TMA_LOADENS4_14ComposedLayoutINS4_7SwizzleILi1ELi4ELi3EEENS4_18smem_ptr_flag_bitsILi8EEENSR_INS5_IJNSA_ILi8EEESG_EEENS5_IJSG_SB_EEEEEEEvNS4_8identityESY_S18_vS19_EENS_8epilogue10collective18CollectiveEpilogueINS1B_23Sm100TmaWarpSpecializedILi4ELi2ELi32ELb0ELb0EEEJSH_NS5_IJNSR_ISE_SB_EES1G_EEEaSI_aSI_NS1B_6fusion15FusionCallbacksIS1F_NS1I_17LinearCombinationIaiaiLNS_15FloatRoundStyleE2EEESH_S1H_JEEENS4_5SM1004TMEM4LOAD26SM100_TMEM_LOAD_16dp32b32xESY_NSZ_INS10_ILi2ELi4ELi3EEES13_NSR_INS5_IJS14_SE_EEENS5_IJSE_SB_EEEEEEENS4_39AutoVectorizingCopyWithAssumedAlignmentILi128EEENS4_14SM90_TMA_STOREES1W_S1Y_S1Y_EEEvvEEEEvNT_6ParamsE,"a",@progbits
	.sectionflags	@""
	.align	4
.nv.constant0._ZN7cutlass13device_kernelINS_4gemm6kernel13GemmUniversalIN4cute5tupleIJiiiiEEENS1_10collective13CollectiveMmaINS1_35MainloopSm100TmaUmmaWarpSpecializedILi3ELi2ELi4ENS5_IJNS4_1CILi1EEESB_SB_EEEEENS5_IJNSA_ILi64EEENSA_ILi256EEENSA_ILi32EEEEEEaNS5_IJlSB_lEEEaSI_NS4_8TiledMMAINS4_8MMA_AtomIJNS4_15SM100_MMA_S8_SSIaaiLi64ELi256ELNS4_4UMMA5MajorE0ELSN_0ELNSM_8SaturateE0EEEEEENS4_6LayoutISC_NS5_IJNSA_ILi0EEESS_SS_EEEEENS5_IJNS4_10UnderscoreESV_SV_EEEEENS4_13SM90_TMA_LOADENS4_14ComposedLayoutINS4_7SwizzleILi1ELi4ELi3EEENS4_18smem_ptr_flag_bitsILi8EEENSR_INS5_IJNSA_ILi8EEESG_EEENS5_IJSG_SB_EEEEEEEvNS4_8identityESY_S18_vS19_EENS_8epilogue10collective18CollectiveEpilogueINS1B_23Sm100TmaWarpSpecializedILi4ELi2ELi32ELb0ELb0EEEJSH_NS5_IJNSR_ISE_SB_EES1G_EEEaSI_aSI_NS1B_6fusion15FusionCallbacksIS1F_NS1I_17LinearCombinationIaiaiLNS_15FloatRoundStyleE2EEESH_S1H_JEEENS4_5SM1004TMEM4LOAD26SM100_TMEM_LOAD_16dp32b32xESY_NSZ_INS10_ILi2ELi4ELi3EEES13_NSR_INS5_IJS14_SE_EEENS5_IJSE_SB_EEEEEEENS4_39AutoVectorizingCopyWithAssumedAlignmentILi128EEENS4_14SM90_TMA_STOREES1W_S1Y_S1Y_EEEvvEEEEvNT_6ParamsE:
	.zero		2944


//--------------------- SYMBOLS --------------------------

	.type		.nv.reservedSmem.offset0,@object
	.size		.nv.reservedSmem.offset0,0x4
	.type		.nv.reservedSmem.cap,@object
	.size		.nv.reservedSmem.cap,0x4
	.type		__assertfail,@function
